// auto-generated by cutlass_sweep.conv — config: {"arch": "sm_100", "cluster_m": 1, "cluster_n": 1, "conv_kind": "wgrad", "dtype": "fp16", "ndim": 3, "tile_k": 32, "tile_m": 64, "tile_n": 64}
#include "cutlass/cutlass.h"
#include "cute/tensor.hpp"
#include "cutlass/kernel_hardware_info.hpp"
#include "cutlass/conv/convolution.h"
#include "cutlass/conv/dispatch_policy.hpp"
#include "cutlass/conv/collective/collective_builder.hpp"
#include "cutlass/conv/kernel/conv_universal.hpp"
#include "cutlass/conv/device/conv_universal_adapter.hpp"
#include "cutlass/epilogue/collective/collective_builder.hpp"

using namespace cute;
using Elem = cutlass::half_t;
using Acc  = float;
using LayoutAB = cutlass::layout::TensorNDHWC;
using LayoutC  = cutlass::layout::TensorKCSRT;
constexpr auto ConvOp = cutlass::conv::Operator::kWgrad;
using TileShape    = Shape<_64, Shape<_64>, Shape<_32>>;
using ClusterShape = Shape<_1, _1, _1>;

using CollectiveEpilogue = typename cutlass::epilogue::collective::CollectiveBuilder<
    cutlass::arch::Sm100, cutlass::arch::OpClassTensorOp,
    TileShape, ClusterShape,
    cutlass::epilogue::collective::EpilogueTileAuto,
    Acc, Acc,
    Elem, LayoutC, 128 / cutlass::sizeof_bits<Elem>::value,
    Elem, LayoutC, 128 / cutlass::sizeof_bits<Elem>::value,
    cutlass::epilogue::collective::EpilogueScheduleAuto
  >::CollectiveOp;

using CollectiveMainloop = typename cutlass::conv::collective::CollectiveBuilder<
    cutlass::arch::Sm100, cutlass::arch::OpClassTensorOp, ConvOp,
    Elem, LayoutAB, 128 / cutlass::sizeof_bits<Elem>::value,
    Elem, LayoutAB, 128 / cutlass::sizeof_bits<Elem>::value,
    Acc,
    TileShape, ClusterShape,
    cutlass::conv::collective::StageCountAutoCarveout<
        static_cast<int>(sizeof(typename CollectiveEpilogue::SharedStorage))>,
    cutlass::conv::collective::KernelScheduleAuto
  >::CollectiveOp;

using ProblemShape = cutlass::conv::ConvProblemShape<
    ConvOp, CollectiveMainloop::DispatchPolicy::NumSpatialDimensions>;
using ConvKernel = cutlass::conv::kernel::ConvUniversal<
    ProblemShape, CollectiveMainloop, CollectiveEpilogue>;
using Conv = cutlass::conv::device::ConvUniversalAdapter<ConvKernel>;

auto* _anchor = &cutlass::device_kernel<ConvKernel>;


// ===== COMPILED SASS (sm_100a) =====

	.target	sm_100a

	.elftype	@"ET_EXEC"


//--------------------- .note.nv.tkinfo           --------------------------
	.section	.note.nv.tkinfo,"",@"SHT_NOTE"
	.sectionflags	@"SHF_NOTE_NV_TKINFO"
	.tkinfo
        /*0018*/ 	.word	0x00000002
        /*0030*/ 	.string	""
        /*0030*/ 	.string	"ptxas"
        /*0030*/ 	.string	"Cuda compilation tools, release 13.0, V13.0.88"
        /*0030*/ 	.string	"Build cuda_13.0.r13.0/compiler.36424714_0"
        /*0030*/ 	.string	"-arch sm_100a -m 64 "



//--------------------- .note.nv.cuinfo           --------------------------
	.section	.note.nv.cuinfo,"",@"SHT_NOTE"
	.sectionflags	@"SHF_NOTE_NV_CUINFO"
        /*0018*/ 	.short	0x0002
        /*001a*/ 	.short	0x0064
        /*001c*/ 	.short	0x0082
	.zero		2


//--------------------- .nv.info                  --------------------------
	.section	.nv.info,"",@"SHT_CUDA_INFO"
	.align	4


	//----- nvinfo : EIATTR_REGCOUNT
	.align		4
        /*0000*/ 	.byte	0x04, 0x2f
        /*0002*/ 	.short	(.L_19 - .L_18)
	.align		4
.L_18:
        /*0004*/ 	.word	index@(_ZN7cutlass13device_kernelINS_4conv6kernel13ConvUniversalINS1_16ConvProblemShapeILNS1_8OperatorE2ELi3EEENS1_10collective14CollectiveConvINS1_47MainloopSm100TmaUmmaWarpSpecializedImplicitGemmILS5_2ELi26ELi3ELi1ELi2EN4cute5tupleIJNSA_1CILi1EEESD_SD_EEEEENSB_IJNSC_ILi64EEENSB_IJSG_EEENSB_IJNSC_ILi32EEEEEEEEENS_6half_tESL_NSA_8TiledMMAINSA_8MMA_AtomIJNSA_20SM100_MMA_F16BF16_SSISL_SL_fLi64ELi64ELNSA_4UMMA5MajorE1ELSQ_1ELNSP_7ScaleInE0ELSR_0EEEEEENSA_6LayoutISE_NSB_IJNSC_ILi0EEESV_SV_EEEEENSB_IJNSA_10UnderscoreESY_SY_EEEEENS7_6detail27Sm100ImplicitGemmTileTraitsINSA_13SM90_TMA_LOADENSA_14ComposedLayoutINSA_7SwizzleILi3ELi4ELi3EEENSA_18smem_ptr_flag_bitsILi16EEENSU_INSB_IJSG_NSC_ILi8EEEEEENSB_IJSD_SG_EEEEEEEvEENS12_INSA_20SM90_TMA_LOAD_IM2COLES1D_vEEEENS_8epilogue10collective18CollectiveEpilogueINS1I_23Sm100TmaWarpSpecializedILi3ELi2ELi16ELb1ELb0EEEJSK_NSB_IJNSU_ISG_SD_EENSU_ISI_SD_EEEEESL_NSB_IJlNSB_IJSD_lllEEESV_EEESL_S1R_NS1I_6fusion15FusionCallbacksIS1M_NS1S_17LinearCombinationISL_fSL_fLNS_15FloatRoundStyleE2EEESK_S1P_JEEENSA_5SM1004TMEM4LOAD26SM100_TMEM_LOAD_16dp256b4xES13_NS14_INS15_ILi2ELi4ELi3EEES18_NSU_INSB_IJS19_SI_EEENSB_IJSI_SD_EEEEEEENSA_17SM75_U32x4_LDSM_NENSA_14SM90_TMA_STOREES26_NSA_17SM90_U32x4_STSM_NENSA_39AutoVectorizingCopyWithAssumedAlignmentILi128EEEEEEvvEEEEvNT_6ParamsE)
        /*0008*/ 	.word	0x00000049


	//----- nvinfo : EIATTR_FRAME_SIZE
	.align		4
.L_19:
        /*000c*/ 	.byte	0x04, 0x11
        /*000e*/ 	.short	(.L_21 - .L_20)
	.align		4
.L_20:
        /*0010*/ 	.word	index@($__internal_2_$__cuda_sm10x_tcgen05_guardrail_trap_unallocated_columns_being_dealloced)
        /*0014*/ 	.word	0x00000008


	//----- nvinfo : EIATTR_FRAME_SIZE
	.align		4
.L_21:
        /*0018*/ 	.byte	0x04, 0x11
        /*001a*/ 	.short	(.L_23 - .L_22)
	.align		4
.L_22:
        /*001c*/ 	.word	index@($__internal_1_$__cuda_sm10x_tcgen05_guardrail_trap_phase_invalid_during_alloc)
        /*0020*/ 	.word	0x00000008


	//----- nvinfo : EIATTR_FRAME_SIZE
	.align		4
.L_23:
        /*0024*/ 	.byte	0x04, 0x11
        /*0026*/ 	.short	(.L_25 - .L_24)
	.align		4
.L_24:
        /*0028*/ 	.word	index@($__internal_0_$__cuda_sm10x_tcgen05_guardrail_trap_col_being_dealloced_not_returned_by_alloc)
        /*002c*/ 	.word	0x00000008


	//----- nvinfo : EIATTR_FRAME_SIZE
	.align		4
.L_25:
        /*0030*/ 	.byte	0x04, 0x11
        /*0032*/ 	.short	(.L_27 - .L_26)
	.align		4
.L_26:
        /*0034*/ 	.word	index@(_ZN7cutlass13device_kernelINS_4conv6kernel13ConvUniversalINS1_16ConvProblemShapeILNS1_8OperatorE2ELi3EEENS1_10collective14CollectiveConvINS1_47MainloopSm100TmaUmmaWarpSpecializedImplicitGemmILS5_2ELi26ELi3ELi1ELi2EN4cute5tupleIJNSA_1CILi1EEESD_SD_EEEEENSB_IJNSC_ILi64EEENSB_IJSG_EEENSB_IJNSC_ILi32EEEEEEEEENS_6half_tESL_NSA_8TiledMMAINSA_8MMA_AtomIJNSA_20SM100_MMA_F16BF16_SSISL_SL_fLi64ELi64ELNSA_4UMMA5MajorE1ELSQ_1ELNSP_7ScaleInE0ELSR_0EEEEEENSA_6LayoutISE_NSB_IJNSC_ILi0EEESV_SV_EEEEENSB_IJNSA_10UnderscoreESY_SY_EEEEENS7_6detail27Sm100ImplicitGemmTileTraitsINSA_13SM90_TMA_LOADENSA_14ComposedLayoutINSA_7SwizzleILi3ELi4ELi3EEENSA_18smem_ptr_flag_bitsILi16EEENSU_INSB_IJSG_NSC_ILi8EEEEEENSB_IJSD_SG_EEEEEEEvEENS12_INSA_20SM90_TMA_LOAD_IM2COLES1D_vEEEENS_8epilogue10collective18CollectiveEpilogueINS1I_23Sm100TmaWarpSpecializedILi3ELi2ELi16ELb1ELb0EEEJSK_NSB_IJNSU_ISG_SD_EENSU_ISI_SD_EEEEESL_NSB_IJlNSB_IJSD_lllEEESV_EEESL_S1R_NS1I_6fusion15FusionCallbacksIS1M_NS1S_17LinearCombinationISL_fSL_fLNS_15FloatRoundStyleE2EEESK_S1P_JEEENSA_5SM1004TMEM4LOAD26SM100_TMEM_LOAD_16dp256b4xES13_NS14_INS15_ILi2ELi4ELi3EEES18_NSU_INSB_IJS19_SI_EEENSB_IJSI_SD_EEEEEEENSA_17SM75_U32x4_LDSM_NENSA_14SM90_TMA_STOREES26_NSA_17SM90_U32x4_STSM_NENSA_39AutoVectorizingCopyWithAssumedAlignmentILi128EEEEEEvvEEEEvNT_6ParamsE)
        /*0038*/ 	.word	0x00000008


	//----- nvinfo : EIATTR_MIN_STACK_SIZE
	.align		4
.L_27:
        /*003c*/ 	.byte	0x04, 0x12
        /*003e*/ 	.short	(.L_29 - .L_28)
	.align		4
.L_28:
        /*0040*/ 	.word	index@(_ZN7cutlass13device_kernelINS_4conv6kernel13ConvUniversalINS1_16ConvProblemShapeILNS1_8OperatorE2ELi3EEENS1_10collective14CollectiveConvINS1_47MainloopSm100TmaUmmaWarpSpecializedImplicitGemmILS5_2ELi26ELi3ELi1ELi2EN4cute5tupleIJNSA_1CILi1EEESD_SD_EEEEENSB_IJNSC_ILi64EEENSB_IJSG_EEENSB_IJNSC_ILi32EEEEEEEEENS_6half_tESL_NSA_8TiledMMAINSA_8MMA_AtomIJNSA_20SM100_MMA_F16BF16_SSISL_SL_fLi64ELi64ELNSA_4UMMA5MajorE1ELSQ_1ELNSP_7ScaleInE0ELSR_0EEEEEENSA_6LayoutISE_NSB_IJNSC_ILi0EEESV_SV_EEEEENSB_IJNSA_10UnderscoreESY_SY_EEEEENS7_6detail27Sm100ImplicitGemmTileTraitsINSA_13SM90_TMA_LOADENSA_14ComposedLayoutINSA_7SwizzleILi3ELi4ELi3EEENSA_18smem_ptr_flag_bitsILi16EEENSU_INSB_IJSG_NSC_ILi8EEEEEENSB_IJSD_SG_EEEEEEEvEENS12_INSA_20SM90_TMA_LOAD_IM2COLES1D_vEEEENS_8epilogue10collective18CollectiveEpilogueINS1I_23Sm100TmaWarpSpecializedILi3ELi2ELi16ELb1ELb0EEEJSK_NSB_IJNSU_ISG_SD_EENSU_ISI_SD_EEEEESL_NSB_IJlNSB_IJSD_lllEEESV_EEESL_S1R_NS1I_6fusion15FusionCallbacksIS1M_NS1S_17LinearCombinationISL_fSL_fLNS_15FloatRoundStyleE2EEESK_S1P_JEEENSA_5SM1004TMEM4LOAD26SM100_TMEM_LOAD_16dp256b4xES13_NS14_INS15_ILi2ELi4ELi3EEES18_NSU_INSB_IJS19_SI_EEENSB_IJSI_SD_EEEEEEENSA_17SM75_U32x4_LDSM_NENSA_14SM90_TMA_STOREES26_NSA_17SM90_U32x4_STSM_NENSA_39AutoVectorizingCopyWithAssumedAlignmentILi128EEEEEEvvEEEEvNT_6ParamsE)
        /*0044*/ 	.word	0x00000008
.L_29:


//--------------------- .nv.compat                --------------------------
	.section	.nv.compat,"",@"SHT_CUDA_COMPAT_INFO"
	.align	4
        /*0000*/ 	.byte	0x02, 0x09, 0x01, 0x00, 0x02, 0x02, 0x02, 0x00, 0x02, 0x05, 0x05, 0x00, 0x03, 0x07, 0x01, 0x01
        /*0010*/ 	.byte	0x02, 0x03, 0x01, 0x00, 0x02, 0x06, 0x01, 0x00, 0x04, 0x0b, 0x08, 0x00, 0x09, 0x00, 0x00, 0x00
        /*0020*/ 	.byte	0x00, 0x00, 0x00, 0x00


//--------------------- .nv.info._ZN7cutlass13device_kernelINS_4conv6kernel13ConvUniversalINS1_16ConvProblemShapeILNS1_8OperatorE2ELi3EEENS1_10collective14CollectiveConvINS1_47MainloopSm100TmaUmmaWarpSpecializedImplicitGemmILS5_2ELi26ELi3ELi1ELi2EN4cute5tupleIJNSA_1CILi1EEESD_SD_EEEEENSB_IJNSC_ILi64EEENSB_IJSG_EEENSB_IJNSC_ILi32EEEEEEEEENS_6half_tESL_NSA_8TiledMMAINSA_8MMA_AtomIJNSA_20SM100_MMA_F16BF16_SSISL_SL_fLi64ELi64ELNSA_4UMMA5MajorE1ELSQ_1ELNSP_7ScaleInE0ELSR_0EEEEEENSA_6LayoutISE_NSB_IJNSC_ILi0EEESV_SV_EEEEENSB_IJNSA_10UnderscoreESY_SY_EEEEENS7_6detail27Sm100ImplicitGemmTileTraitsINSA_13SM90_TMA_LOADENSA_14ComposedLayoutINSA_7SwizzleILi3ELi4ELi3EEENSA_18smem_ptr_flag_bitsILi16EEENSU_INSB_IJSG_NSC_ILi8EEEEEENSB_IJSD_SG_EEEEEEEvEENS12_INSA_20SM90_TMA_LOAD_IM2COLES1D_vEEEENS_8epilogue10collective18CollectiveEpilogueINS1I_23Sm100TmaWarpSpecializedILi3ELi2ELi16ELb1ELb0EEEJSK_NSB_IJNSU_ISG_SD_EENSU_ISI_SD_EEEEESL_NSB_IJlNSB_IJSD_lllEEESV_EEESL_S1R_NS1I_6fusion15FusionCallbacksIS1M_NS1S_17LinearCombinationISL_fSL_fLNS_15FloatRoundStyleE2EEESK_S1P_JEEENSA_5SM1004TMEM4LOAD26SM100_TMEM_LOAD_16dp256b4xES13_NS14_INS15_ILi2ELi4ELi3EEES18_NSU_INSB_IJS19_SI_EEENSB_IJSI_SD_EEEEEEENSA_17SM75_U32x4_LDSM_NENSA_14SM90_TMA_STOREES26_NSA_17SM90_U32x4_STSM_NENSA_39AutoVectorizingCopyWithAssumedAlignmentILi128EEEEEEvvEEEEvNT_6ParamsE --------------------------
	.section	.nv.info._ZN7cutlass13device_kernelINS_4conv6kernel13ConvUniversalINS1_16ConvProblemShapeILNS1_8OperatorE2ELi3EEENS1_10collective14CollectiveConvINS1_47MainloopSm100TmaUmmaWarpSpecializedImplicitGemmILS5_2ELi26ELi3ELi1ELi2EN4cute5tupleIJNSA_1CILi1EEESD_SD_EEEEENSB_IJNSC_ILi64EEENSB_IJSG_EEENSB_IJNSC_ILi32EEEEEEEEENS_6half_tESL_NSA_8TiledMMAINSA_8MMA_AtomIJNSA_20SM100_MMA_F16BF16_SSISL_SL_fLi64ELi64ELNSA_4UMMA5MajorE1ELSQ_1ELNSP_7ScaleInE0ELSR_0EEEEEENSA_6LayoutISE_NSB_IJNSC_ILi0EEESV_SV_EEEEENSB_IJNSA_10UnderscoreESY_SY_EEEEENS7_6detail27Sm100ImplicitGemmTileTraitsINSA_13SM90_TMA_LOADENSA_14ComposedLayoutINSA_7SwizzleILi3ELi4ELi3EEENSA_18smem_ptr_flag_bitsILi16EEENSU_INSB_IJSG_NSC_ILi8EEEEEENSB_IJSD_SG_EEEEEEEvEENS12_INSA_20SM90_TMA_LOAD_IM2COLES1D_vEEEENS_8epilogue10collective18CollectiveEpilogueINS1I_23Sm100TmaWarpSpecializedILi3ELi2ELi16ELb1ELb0EEEJSK_NSB_IJNSU_ISG_SD_EENSU_ISI_SD_EEEEESL_NSB_IJlNSB_IJSD_lllEEESV_EEESL_S1R_NS1I_6fusion15FusionCallbacksIS1M_NS1S_17LinearCombinationISL_fSL_fLNS_15FloatRoundStyleE2EEESK_S1P_JEEENSA_5SM1004TMEM4LOAD26SM100_TMEM_LOAD_16dp256b4xES13_NS14_INS15_ILi2ELi4ELi3EEES18_NSU_INSB_IJS19_SI_EEENSB_IJSI_SD_EEEEEEENSA_17SM75_U32x4_LDSM_NENSA_14SM90_TMA_STOREES26_NSA_17SM90_U32x4_STSM_NENSA_39AutoVectorizingCopyWithAssumedAlignmentILi128EEEEEEvvEEEEvNT_6ParamsE,"",@"SHT_CUDA_INFO"
	.sectionflags	@""
	.align	4


	//----- nvinfo : EIATTR_CUDA_API_VERSION
	.align		4
        /*0000*/ 	.byte	0x04, 0x37
        /*0002*/ 	.short	(.L_31 - .L_30)
.L_30:
        /*0004*/ 	.word	0x00000082


	//----- nvinfo : EIATTR_KPARAM_INFO
	.align		4
.L_31:
        /*0008*/ 	.byte	0x04, 0x17
        /*000a*/ 	.short	(.L_33 - .L_32)
.L_32:
        /*000c*/ 	.word	0x00000000
        /*0010*/ 	.short	0x0000
        /*0012*/ 	.short	0x0000
        /*0014*/ 	.byte	0x00, 0xf0, 0x01, 0x24


	//----- nvinfo : EIATTR_AT_ENTRY_FRAGMENTS
	.align		4
.L_33:
        /*0018*/ 	.byte	0x04, 0x4f
        /*001a*/ 	.short	(.L_35 - .L_34)


	//   ....[0]....
.L_34:
        /*001c*/ 	.word	0x00000006


	//----- nvinfo : EIATTR_RESERVED_SMEM_USED
	.align		4
.L_35:
        /*0020*/ 	.byte	0x01, 0x41
	.zero		2


	//----- nvinfo : EIATTR_SPARSE_MMA_MASK
	.align		4
        /*0024*/ 	.byte	0x03, 0x50
        /*0026*/ 	.short	0x0000


	//----- nvinfo : EIATTR_TCGEN05_1CTA_USED
	.align		4
        /*0028*/ 	.byte	0x01, 0x51
	.zero		2


	//----- nvinfo : EIATTR_MAXREG_COUNT
	.align		4
        /*002c*/ 	.byte	0x03, 0x1b
        /*002e*/ 	.short	0x00ff


	//----- nvinfo : EIATTR_NUM_BARRIERS
	.align		4
        /*0030*/ 	.byte	0x02, 0x4c
        /*0032*/ 	.byte	0x07
	.zero		1


	//----- nvinfo : EIATTR_EXTERNS
	.align		4
        /*0034*/ 	.byte	0x04, 0x0f
        /*0036*/ 	.short	(.L_37 - .L_36)


	//   ....[0]....
	.align		4
.L_36:
        /*0038*/ 	.word	index@(__assertfail)


	//----- nvinfo : EIATTR_MERCURY_ISA_VERSION
	.align		4
.L_37:
        /*003c*/ 	.byte	0x03, 0x5f
        /*003e*/ 	.short	0x0101


	//----- nvinfo : EIATTR_INT_WARP_WIDE_INSTR_OFFSETS
	.align		4
        /*0040*/ 	.byte	0x04, 0x31
        /*0042*/ 	.short	(.L_39 - .L_38)


	//   ....[0]....
.L_38:
        /*0044*/ 	.word	0x00004f50


	//   ....[1]....
        /*0048*/ 	.word	0x00004f70


	//   ....[2]....
        /*004c*/ 	.word	0x00004fa0


	//   ....[3]....
        /*0050*/ 	.word	0x00006150


	//   ....[4]....
        /*0054*/ 	.word	0x00006240


	//   ....[5]....
        /*0058*/ 	.word	0x000063a0


	//   ....[6]....
        /*005c*/ 	.word	0x00006470


	//----- nvinfo : EIATTR_COOP_GROUP_MASK_REGIDS
	.align		4
.L_39:
        /*0060*/ 	.byte	0x04, 0x29
        /*0062*/ 	.short	(.L_41 - .L_40)


	//   ....[0]....
.L_40:
        /*0064*/ 	.word	0xffffffff


	//   ....[1]....
        /*0068*/ 	.word	0xffffffff


	//   ....[2]....
        /*006c*/ 	.word	0xffffffff


	//   ....[3]....
        /*0070*/ 	.word	0xffffffff


	//   ....[4]....
        /*0074*/ 	.word	0xffffffff


	//   ....[5]....
        /*0078*/ 	.word	0xffffffff


	//   ....[6]....
        /*007c*/ 	.word	0xffffffff


	//   ....[7]....
        /*0080*/ 	.word	0xffffffff


	//   ....[8]....
        /*0084*/ 	.word	0xffffffff


	//   ....[9]....
        /*0088*/ 	.word	0xffffffff


	//   ....[10]....
        /*008c*/ 	.word	0xffffffff


	//   ....[11]....
        /*0090*/ 	.word	0xffffffff


	//----- nvinfo : EIATTR_COOP_GROUP_INSTR_OFFSETS
	.align		4
.L_41:
        /*0094*/ 	.byte	0x04, 0x28
        /*0096*/ 	.short	(.L_43 - .L_42)


	//   ....[0]....
.L_42:
        /*0098*/ 	.word	0x00000090


	//   ....[1]....
        /*009c*/ 	.word	0x00000520


	//   ....[2]....
        /*00a0*/ 	.word	0x00000980


	//   ....[3]....
        /*00a4*/ 	.word	0x00000b00


	//   ....[4]....
        /*00a8*/ 	.word	0x00000c00


	//   ....[5]....
        /*00ac*/ 	.word	0x00000d50


	//   ....[6]....
        /*00b0*/ 	.word	0x000029b0


	//   ....[7]....
        /*00b4*/ 	.word	0x000043c0


	//   ....[8]....
        /*00b8*/ 	.word	0x000045d0


	//   ....[9]....
        /*00bc*/ 	.word	0x00004600


	//   ....[10]....
        /*00c0*/ 	.word	0x00004e30


	//   ....[11]....
        /*00c4*/ 	.word	0x00005070


	//----- nvinfo : EIATTR_VRC_CTA_INIT_COUNT
	.align		4
.L_43:
        /*00c8*/ 	.byte	0x02, 0x4a
        /*00ca*/ 	.byte	0x80
	.zero		1


	//----- nvinfo : EIATTR_SYSCALL_OFFSETS
	.align		4
        /*00cc*/ 	.byte	0x04, 0x46
        /*00ce*/ 	.short	(.L_45 - .L_44)


	//   ....[0]....
.L_44:
        /*00d0*/ 	.word	0x00007800


	//   ....[1]....
        /*00d4*/ 	.word	0x000078f0


	//   ....[2]....
        /*00d8*/ 	.word	0x00008050


	//   ....[3]....
        /*00dc*/ 	.word	0x000089c0


	//----- nvinfo : EIATTR_MBARRIER_INSTR_OFFSETS
	.align		4
.L_45:
        /*00e0*/ 	.byte	0x04, 0x39
        /*00e2*/ 	.short	(.L_47 - .L_46)


	//   ....[0]....
.L_46:
        /*00e4*/ 	.word	0x00000620
        /*00e8*/ 	.word	0x000000ff
        /*00ec*/ 	.word	0x00000000
        /*00f0*/ 	.short	0x0100
        /*00f2*/ 	.byte	0x04
	.zero		1


	//   ....[1]....
        /*00f4*/ 	.word	0x00000630
        /*00f8*/ 	.word	0x000000ff
        /*00fc*/ 	.word	0x000000d0
        /*0100*/ 	.short	0x0100
        /*0102*/ 	.byte	0x04
	.zero		1


	//   ....[2]....
        /*0104*/ 	.word	0x00000640
        /*0108*/ 	.word	0x000000ff
        /*010c*/ 	.word	0x00000008
        /*0110*/ 	.short	0x0100
        /*0112*/ 	.byte	0x04
	.zero		1


	//   ....[3]....
        /*0114*/ 	.word	0x00000650
        /*0118*/ 	.word	0x000000ff
        /*011c*/ 	.word	0x000000d8
        /*0120*/ 	.short	0x0100
        /*0122*/ 	.byte	0x04
	.zero		1


	//   ....[4]....
        /*0124*/ 	.word	0x00000660
        /*0128*/ 	.word	0x000000ff
        /*012c*/ 	.word	0x00000010
        /*0130*/ 	.short	0x0100
        /*0132*/ 	.byte	0x04
	.zero		1


	//   ....[5]....
        /*0134*/ 	.word	0x00000670
        /*0138*/ 	.word	0x000000ff
        /*013c*/ 	.word	0x000000e0
        /*0140*/ 	.short	0x0100
        /*0142*/ 	.byte	0x04
	.zero		1


	//   ....[6]....
        /*0144*/ 	.word	0x00000680
        /*0148*/ 	.word	0x000000ff
        /*014c*/ 	.word	0x00000018
        /*0150*/ 	.short	0x0100
        /*0152*/ 	.byte	0x04
	.zero		1


	//   ....[7]....
        /*0154*/ 	.word	0x00000690
        /*0158*/ 	.word	0x000000ff
        /*015c*/ 	.word	0x000000e8
        /*0160*/ 	.short	0x0100
        /*0162*/ 	.byte	0x04
	.zero		1


	//   ....[8]....
        /*0164*/ 	.word	0x000006a0
        /*0168*/ 	.word	0x000000ff
        /*016c*/ 	.word	0x00000020
        /*0170*/ 	.short	0x0100
        /*0172*/ 	.byte	0x04
	.zero		1


	//   ....[9]....
        /*0174*/ 	.word	0x000006b0
        /*0178*/ 	.word	0x000000ff
        /*017c*/ 	.word	0x000000f0
        /*0180*/ 	.short	0x0100
        /*0182*/ 	.byte	0x04
	.zero		1


	//   ....[10]....
        /*0184*/ 	.word	0x000006c0
        /*0188*/ 	.word	0x000000ff
        /*018c*/ 	.word	0x00000028
        /*0190*/ 	.short	0x0100
        /*0192*/ 	.byte	0x04
	.zero		1


	//   ....[11]....
        /*0194*/ 	.word	0x000006d0
        /*0198*/ 	.word	0x000000ff
        /*019c*/ 	.word	0x000000f8
        /*01a0*/ 	.short	0x0100
        /*01a2*/ 	.byte	0x04
	.zero		1


	//   ....[12]....
        /*01a4*/ 	.word	0x000006e0
        /*01a8*/ 	.word	0x000000ff
        /*01ac*/ 	.word	0x00000030
        /*01b0*/ 	.short	0x0100
        /*01b2*/ 	.byte	0x04
	.zero		1


	//   ....[13]....
        /*01b4*/ 	.word	0x000006f0
        /*01b8*/ 	.word	0x000000ff
        /*01bc*/ 	.word	0x00000100
        /*01c0*/ 	.short	0x0100
        /*01c2*/ 	.byte	0x04
	.zero		1


	//   ....[14]....
        /*01c4*/ 	.word	0x00000700
        /*01c8*/ 	.word	0x000000ff
        /*01cc*/ 	.word	0x00000038
        /*01d0*/ 	.short	0x0100
        /*01d2*/ 	.byte	0x04
	.zero		1


	//   ....[15]....
        /*01d4*/ 	.word	0x00000710
        /*01d8*/ 	.word	0x000000ff
        /*01dc*/ 	.word	0x00000108
        /*01e0*/ 	.short	0x0100
        /*01e2*/ 	.byte	0x04
	.zero		1


	//   ....[16]....
        /*01e4*/ 	.word	0x00000720
        /*01e8*/ 	.word	0x000000ff
        /*01ec*/ 	.word	0x00000040
        /*01f0*/ 	.short	0x0100
        /*01f2*/ 	.byte	0x04
	.zero		1


	//   ....[17]....
        /*01f4*/ 	.word	0x00000730
        /*01f8*/ 	.word	0x000000ff
        /*01fc*/ 	.word	0x00000110
        /*0200*/ 	.short	0x0100
        /*0202*/ 	.byte	0x04
	.zero		1


	//   ....[18]....
        /*0204*/ 	.word	0x00000740
        /*0208*/ 	.word	0x000000ff
        /*020c*/ 	.word	0x00000048
        /*0210*/ 	.short	0x0100
        /*0212*/ 	.byte	0x04
	.zero		1


	//   ....[19]....
        /*0214*/ 	.word	0x00000750
        /*0218*/ 	.word	0x000000ff
        /*021c*/ 	.word	0x00000118
        /*0220*/ 	.short	0x0100
        /*0222*/ 	.byte	0x04
	.zero		1


	//   ....[20]....
        /*0224*/ 	.word	0x00000760
        /*0228*/ 	.word	0x000000ff
        /*022c*/ 	.word	0x00000050
        /*0230*/ 	.short	0x0100
        /*0232*/ 	.byte	0x04
	.zero		1


	//   ....[21]....
        /*0234*/ 	.word	0x00000770
        /*0238*/ 	.word	0x000000ff
        /*023c*/ 	.word	0x00000120
        /*0240*/ 	.short	0x0100
        /*0242*/ 	.byte	0x04
	.zero		1


	//   ....[22]....
        /*0244*/ 	.word	0x00000780
        /*0248*/ 	.word	0x000000ff
        /*024c*/ 	.word	0x00000058
        /*0250*/ 	.short	0x0100
        /*0252*/ 	.byte	0x04
	.zero		1


	//   ....[23]....
        /*0254*/ 	.word	0x00000790
        /*0258*/ 	.word	0x000000ff
        /*025c*/ 	.word	0x00000128
        /*0260*/ 	.short	0x0100
        /*0262*/ 	.byte	0x04
	.zero		1


	//   ....[24]....
        /*0264*/ 	.word	0x000007a0
        /*0268*/ 	.word	0x000000ff
        /*026c*/ 	.word	0x00000060
        /*0270*/ 	.short	0x0100
        /*0272*/ 	.byte	0x04
	.zero		1


	//   ....[25]....
        /*0274*/ 	.word	0x000007b0
        /*0278*/ 	.word	0x000000ff
        /*027c*/ 	.word	0x00000130
        /*0280*/ 	.short	0x0100
        /*0282*/ 	.byte	0x04
	.zero		1


	//   ....[26]....
        /*0284*/ 	.word	0x000007c0
        /*0288*/ 	.word	0x000000ff
        /*028c*/ 	.word	0x00000068
        /*0290*/ 	.short	0x0100
        /*0292*/ 	.byte	0x04
	.zero		1


	//   ....[27]....
        /*0294*/ 	.word	0x000007d0
        /*0298*/ 	.word	0x000000ff
        /*029c*/ 	.word	0x00000138
        /*02a0*/ 	.short	0x0100
        /*02a2*/ 	.byte	0x04
	.zero		1


	//   ....[28]....
        /*02a4*/ 	.word	0x000007e0
        /*02a8*/ 	.word	0x000000ff
        /*02ac*/ 	.word	0x00000070
        /*02b0*/ 	.short	0x0100
        /*02b2*/ 	.byte	0x04
	.zero		1


	//   ....[29]....
        /*02b4*/ 	.word	0x000007f0
        /*02b8*/ 	.word	0x000000ff
        /*02bc*/ 	.word	0x00000140
        /*02c0*/ 	.short	0x0100
        /*02c2*/ 	.byte	0x04
	.zero		1


	//   ....[30]....
        /*02c4*/ 	.word	0x00000800
        /*02c8*/ 	.word	0x000000ff
        /*02cc*/ 	.word	0x00000078
        /*02d0*/ 	.short	0x0100
        /*02d2*/ 	.byte	0x04
	.zero		1


	//   ....[31]....
        /*02d4*/ 	.word	0x00000810
        /*02d8*/ 	.word	0x000000ff
        /*02dc*/ 	.word	0x00000148
        /*02e0*/ 	.short	0x0100
        /*02e2*/ 	.byte	0x04
	.zero		1


	//   ....[32]....
        /*02e4*/ 	.word	0x00000820
        /*02e8*/ 	.word	0x000000ff
        /*02ec*/ 	.word	0x00000080
        /*02f0*/ 	.short	0x0100
        /*02f2*/ 	.byte	0x04
	.zero		1


	//   ....[33]....
        /*02f4*/ 	.word	0x00000830
        /*02f8*/ 	.word	0x000000ff
        /*02fc*/ 	.word	0x00000150
        /*0300*/ 	.short	0x0100
        /*0302*/ 	.byte	0x04
	.zero		1


	//   ....[34]....
        /*0304*/ 	.word	0x00000840
        /*0308*/ 	.word	0x000000ff
        /*030c*/ 	.word	0x00000088
        /*0310*/ 	.short	0x0100
        /*0312*/ 	.byte	0x04
	.zero		1


	//   ....[35]....
        /*0314*/ 	.word	0x00000850
        /*0318*/ 	.word	0x000000ff
        /*031c*/ 	.word	0x00000158
        /*0320*/ 	.short	0x0100
        /*0322*/ 	.byte	0x04
	.zero		1


	//   ....[36]....
        /*0324*/ 	.word	0x00000860
        /*0328*/ 	.word	0x000000ff
        /*032c*/ 	.word	0x00000090
        /*0330*/ 	.short	0x0100
        /*0332*/ 	.byte	0x04
	.zero		1


	//   ....[37]....
        /*0334*/ 	.word	0x00000870
        /*0338*/ 	.word	0x000000ff
        /*033c*/ 	.word	0x00000160
        /*0340*/ 	.short	0x0100
        /*0342*/ 	.byte	0x04
	.zero		1


	//   ....[38]....
        /*0344*/ 	.word	0x00000880
        /*0348*/ 	.word	0x000000ff
        /*034c*/ 	.word	0x00000098
        /*0350*/ 	.short	0x0100
        /*0352*/ 	.byte	0x04
	.zero		1


	//   ....[39]....
        /*0354*/ 	.word	0x00000890
        /*0358*/ 	.word	0x000000ff
        /*035c*/ 	.word	0x00000168
        /*0360*/ 	.short	0x0100
        /*0362*/ 	.byte	0x04
	.zero		1


	//   ....[40]....
        /*0364*/ 	.word	0x000008a0
        /*0368*/ 	.word	0x000000ff
        /*036c*/ 	.word	0x000000a0
        /*0370*/ 	.short	0x0100
        /*0372*/ 	.byte	0x04
	.zero		1


	//   ....[41]....
        /*0374*/ 	.word	0x000008b0
        /*0378*/ 	.word	0x000000ff
        /*037c*/ 	.word	0x00000170
        /*0380*/ 	.short	0x0100
        /*0382*/ 	.byte	0x04
	.zero		1


	//   ....[42]....
        /*0384*/ 	.word	0x000008c0
        /*0388*/ 	.word	0x000000ff
        /*038c*/ 	.word	0x000000a8
        /*0390*/ 	.short	0x0100
        /*0392*/ 	.byte	0x04
	.zero		1


	//   ....[43]....
        /*0394*/ 	.word	0x000008d0
        /*0398*/ 	.word	0x000000ff
        /*039c*/ 	.word	0x00000178
        /*03a0*/ 	.short	0x0100
        /*03a2*/ 	.byte	0x04
	.zero		1


	//   ....[44]....
        /*03a4*/ 	.word	0x000008e0
        /*03a8*/ 	.word	0x000000ff
        /*03ac*/ 	.word	0x000000b0
        /*03b0*/ 	.short	0x0100
        /*03b2*/ 	.byte	0x04
	.zero		1


	//   ....[45]....
        /*03b4*/ 	.word	0x000008f0
        /*03b8*/ 	.word	0x000000ff
        /*03bc*/ 	.word	0x00000180
        /*03c0*/ 	.short	0x0100
        /*03c2*/ 	.byte	0x04
	.zero		1


	//   ....[46]....
        /*03c4*/ 	.word	0x00000900
        /*03c8*/ 	.word	0x000000ff
        /*03cc*/ 	.word	0x000000b8
        /*03d0*/ 	.short	0x0100
        /*03d2*/ 	.byte	0x04
	.zero		1


	//   ....[47]....
        /*03d4*/ 	.word	0x00000910
        /*03d8*/ 	.word	0x000000ff
        /*03dc*/ 	.word	0x00000188
        /*03e0*/ 	.short	0x0100
        /*03e2*/ 	.byte	0x04
	.zero		1


	//   ....[48]....
        /*03e4*/ 	.word	0x00000920
        /*03e8*/ 	.word	0x000000ff
        /*03ec*/ 	.word	0x000000c0
        /*03f0*/ 	.short	0x0100
        /*03f2*/ 	.byte	0x04
	.zero		1


	//   ....[49]....
        /*03f4*/ 	.word	0x00000930
        /*03f8*/ 	.word	0x000000ff
        /*03fc*/ 	.word	0x00000190
        /*0400*/ 	.short	0x0100
        /*0402*/ 	.byte	0x04
	.zero		1


	//   ....[50]....
        /*0404*/ 	.word	0x00000940
        /*0408*/ 	.word	0x000000ff
        /*040c*/ 	.word	0x000000c8
        /*0410*/ 	.short	0x0100
        /*0412*/ 	.byte	0x04
	.zero		1


	//   ....[51]....
        /*0414*/ 	.word	0x00000950
        /*0418*/ 	.word	0x000000ff
        /*041c*/ 	.word	0x00000198
        /*0420*/ 	.short	0x0100
        /*0422*/ 	.byte	0x04
	.zero		1


	//   ....[52]....
        /*0424*/ 	.word	0x00000a90
        /*0428*/ 	.word	0x000000ff
        /*042c*/ 	.word	0x000001a0
        /*0430*/ 	.short	0x0100
        /*0432*/ 	.byte	0x04
	.zero		1


	//   ....[53]....
        /*0434*/ 	.word	0x00000aa0
        /*0438*/ 	.word	0x000000ff
        /*043c*/ 	.word	0x000001b8
        /*0440*/ 	.short	0x0100
        /*0442*/ 	.byte	0x04
	.zero		1


	//   ....[54]....
        /*0444*/ 	.word	0x00000ab0
        /*0448*/ 	.word	0x000000ff
        /*044c*/ 	.word	0x000001a8
        /*0450*/ 	.short	0x0100
        /*0452*/ 	.byte	0x04
	.zero		1


	//   ....[55]....
        /*0454*/ 	.word	0x00000ac0
        /*0458*/ 	.word	0x000000ff
        /*045c*/ 	.word	0x000001c0
        /*0460*/ 	.short	0x0100
        /*0462*/ 	.byte	0x04
	.zero		1


	//   ....[56]....
        /*0464*/ 	.word	0x00000ad0
        /*0468*/ 	.word	0x000000ff
        /*046c*/ 	.word	0x000001b0
        /*0470*/ 	.short	0x0100
        /*0472*/ 	.byte	0x04
	.zero		1


	//   ....[57]....
        /*0474*/ 	.word	0x00000ae0
        /*0478*/ 	.word	0x000000ff
        /*047c*/ 	.word	0x000001c8
        /*0480*/ 	.short	0x0100
        /*0482*/ 	.byte	0x04
	.zero		1


	//   ....[58]....
        /*0484*/ 	.word	0x00000bd0
        /*0488*/ 	.word	0x000000ff
        /*048c*/ 	.word	0x000001d0
        /*0490*/ 	.short	0x0100
        /*0492*/ 	.byte	0x06
	.zero		1


	//   ....[59]....
        /*0494*/ 	.word	0x00000be0
        /*0498*/ 	.word	0x000000ff
        /*049c*/ 	.word	0x000001d8
        /*04a0*/ 	.short	0x0100
        /*04a2*/ 	.byte	0x06
	.zero		1


	//   ....[60]....
        /*04a4*/ 	.word	0x00000d20
        /*04a8*/ 	.word	0x000000ff
        /*04ac*/ 	.word	0x000001e0
        /*04b0*/ 	.short	0x0100
        /*04b2*/ 	.byte	0x06
	.zero		1


	//   ....[61]....
        /*04b4*/ 	.word	0x00000d30
        /*04b8*/ 	.word	0x000000ff
        /*04bc*/ 	.word	0x000001e8
        /*04c0*/ 	.short	0x0100
        /*04c2*/ 	.byte	0x06
	.zero		1


	//   ....[62]....
        /*04c4*/ 	.word	0x00000e80
        /*04c8*/ 	.word	0x000000ff
        /*04cc*/ 	.word	0x000001f0
        /*04d0*/ 	.short	0x0100
        /*04d2*/ 	.byte	0x04
	.zero		1


	//   ....[63]....
        /*04d4*/ 	.word	0x00000e90
        /*04d8*/ 	.word	0x000000ff
        /*04dc*/ 	.word	0x00000200
        /*04e0*/ 	.short	0x0100
        /*04e2*/ 	.byte	0x04
	.zero		1


	//   ....[64]....
        /*04e4*/ 	.word	0x00000ea0
        /*04e8*/ 	.word	0x000000ff
        /*04ec*/ 	.word	0x000001f8
        /*04f0*/ 	.short	0x0100
        /*04f2*/ 	.byte	0x04
	.zero		1


	//   ....[65]....
        /*04f4*/ 	.word	0x00000eb0
        /*04f8*/ 	.word	0x000000ff
        /*04fc*/ 	.word	0x00000208
        /*0500*/ 	.short	0x0100
        /*0502*/ 	.byte	0x04
	.zero		1


	//   ....[66]....
        /*0504*/ 	.word	0x00001cb0
        /*0508*/ 	.word	0x000000ff
        /*050c*/ 	.word	0x000000d0
        /*0510*/ 	.short	0x010a
        /*0512*/ 	.byte	0x08
	.zero		1


	//   ....[67]....
        /*0514*/ 	.word	0x00002030
        /*0518*/ 	.word	0x000000ff
        /*051c*/ 	.word	0x000000d0
        /*0520*/ 	.short	0x010a
        /*0522*/ 	.byte	0x29
	.zero		1


	//   ....[68]....
        /*0524*/ 	.word	0x000021a0
        /*0528*/ 	.word	0x000000ff
        /*052c*/ 	.word	0x000000d0
        /*0530*/ 	.short	0x010a
        /*0532*/ 	.byte	0x08
	.zero		1


	//   ....[69]....
        /*0534*/ 	.word	0x00002400
        /*0538*/ 	.word	0x000000ff
        /*053c*/ 	.word	0x000001d8
        /*0540*/ 	.short	0x0101
        /*0542*/ 	.byte	0x2c
	.zero		1


	//   ....[70]....
        /*0544*/ 	.word	0x00002430
        /*0548*/ 	.word	0x000000ff
        /*054c*/ 	.word	0x000000d0
        /*0550*/ 	.short	0x010a
        /*0552*/ 	.byte	0x04
	.zero		1


	//   ....[71]....
        /*0554*/ 	.word	0x000025f0
        /*0558*/ 	.word	0x000000ff
        /*055c*/ 	.word	0x000000d0
        /*0560*/ 	.short	0x010a
        /*0562*/ 	.byte	0x21
	.zero		1


	//   ....[72]....
        /*0564*/ 	.word	0x00002760
        /*0568*/ 	.word	0x000000ff
        /*056c*/ 	.word	0x000000d0
        /*0570*/ 	.short	0x010a
        /*0572*/ 	.byte	0x08
	.zero		1


	//   ....[73]....
        /*0574*/ 	.word	0x000029c0
        /*0578*/ 	.word	0x000000ff
        /*057c*/ 	.word	0x000001e0
        /*0580*/ 	.short	0x010a
        /*0582*/ 	.byte	0x2c
	.zero		1


	//   ....[74]....
        /*0584*/ 	.word	0x00002a80
        /*0588*/ 	.word	0x000000ff
        /*058c*/ 	.word	0x00000000
        /*0590*/ 	.short	0x0101
        /*0592*/ 	.byte	0x04
	.zero		1


	//   ....[75]....
        /*0594*/ 	.word	0x00003070
        /*0598*/ 	.word	0x000000ff
        /*059c*/ 	.word	0x00000000
        /*05a0*/ 	.short	0x010a
        /*05a2*/ 	.byte	0x04
	.zero		1


	//   ....[76]....
        /*05a4*/ 	.word	0x00003110
        /*05a8*/ 	.word	0x000000ff
        /*05ac*/ 	.word	0x00000000
        /*05b0*/ 	.short	0x010a
        /*05b2*/ 	.byte	0x05
	.zero		1


	//   ....[77]....
        /*05b4*/ 	.word	0x000031b0
        /*05b8*/ 	.word	0x000000ff
        /*05bc*/ 	.word	0x00000000
        /*05c0*/ 	.short	0x010a
        /*05c2*/ 	.byte	0x05
	.zero		1


	//   ....[78]....
        /*05c4*/ 	.word	0x00003250
        /*05c8*/ 	.word	0x000000ff
        /*05cc*/ 	.word	0x00000000
        /*05d0*/ 	.short	0x010a
        /*05d2*/ 	.byte	0x05
	.zero		1


	//   ....[79]....
        /*05d4*/ 	.word	0x000032f0
        /*05d8*/ 	.word	0x000000ff
        /*05dc*/ 	.word	0x00000000
        /*05e0*/ 	.short	0x010a
        /*05e2*/ 	.byte	0x05
	.zero		1


	//   ....[80]....
        /*05e4*/ 	.word	0x00003390
        /*05e8*/ 	.word	0x000000ff
        /*05ec*/ 	.word	0x00000000
        /*05f0*/ 	.short	0x010a
        /*05f2*/ 	.byte	0x05
	.zero		1


	//   ....[81]....
        /*05f4*/ 	.word	0x00003430
        /*05f8*/ 	.word	0x000000ff
        /*05fc*/ 	.word	0x00000000
        /*0600*/ 	.short	0x010a
        /*0602*/ 	.byte	0x05
	.zero		1


	//   ....[82]....
        /*0604*/ 	.word	0x000034d0
        /*0608*/ 	.word	0x000000ff
        /*060c*/ 	.word	0x00000000
        /*0610*/ 	.short	0x010a
        /*0612*/ 	.byte	0x05
	.zero		1


	//   ....[83]....
        /*0614*/ 	.word	0x00003570
        /*0618*/ 	.word	0x000000ff
        /*061c*/ 	.word	0x00000000
        /*0620*/ 	.short	0x010a
        /*0622*/ 	.byte	0x05
	.zero		1


	//   ....[84]....
        /*0624*/ 	.word	0x00003610
        /*0628*/ 	.word	0x000000ff
        /*062c*/ 	.word	0x00000000
        /*0630*/ 	.short	0x010a
        /*0632*/ 	.byte	0x05
	.zero		1


	//   ....[85]....
        /*0634*/ 	.word	0x000036b0
        /*0638*/ 	.word	0x000000ff
        /*063c*/ 	.word	0x00000000
        /*0640*/ 	.short	0x010a
        /*0642*/ 	.byte	0x05
	.zero		1


	//   ....[86]....
        /*0644*/ 	.word	0x00003750
        /*0648*/ 	.word	0x000000ff
        /*064c*/ 	.word	0x00000000
        /*0650*/ 	.short	0x010a
        /*0652*/ 	.byte	0x05
	.zero		1


	//   ....[87]....
        /*0654*/ 	.word	0x000037f0
        /*0658*/ 	.word	0x000000ff
        /*065c*/ 	.word	0x00000000
        /*0660*/ 	.short	0x010a
        /*0662*/ 	.byte	0x05
	.zero		1


	//   ....[88]....
        /*0664*/ 	.word	0x00003890
        /*0668*/ 	.word	0x000000ff
        /*066c*/ 	.word	0x00000000
        /*0670*/ 	.short	0x010a
        /*0672*/ 	.byte	0x05
	.zero		1


	//   ....[89]....
        /*0674*/ 	.word	0x00003930
        /*0678*/ 	.word	0x000000ff
        /*067c*/ 	.word	0x00000000
        /*0680*/ 	.short	0x010a
        /*0682*/ 	.byte	0x05
	.zero		1


	//   ....[90]....
        /*0684*/ 	.word	0x000039d0
        /*0688*/ 	.word	0x000000ff
        /*068c*/ 	.word	0x00000000
        /*0690*/ 	.short	0x010a
        /*0692*/ 	.byte	0x05
	.zero		1


	//   ....[91]....
        /*0694*/ 	.word	0x00003a70
        /*0698*/ 	.word	0x000000ff
        /*069c*/ 	.word	0x00000000
        /*06a0*/ 	.short	0x010a
        /*06a2*/ 	.byte	0x05
	.zero		1


	//   ....[92]....
        /*06a4*/ 	.word	0x00003b10
        /*06a8*/ 	.word	0x000000ff
        /*06ac*/ 	.word	0x00000000
        /*06b0*/ 	.short	0x010a
        /*06b2*/ 	.byte	0x05
	.zero		1


	//   ....[93]....
        /*06b4*/ 	.word	0x00003bb0
        /*06b8*/ 	.word	0x000000ff
        /*06bc*/ 	.word	0x00000000
        /*06c0*/ 	.short	0x010a
        /*06c2*/ 	.byte	0x05
	.zero		1


	//   ....[94]....
        /*06c4*/ 	.word	0x00003c50
        /*06c8*/ 	.word	0x000000ff
        /*06cc*/ 	.word	0x00000000
        /*06d0*/ 	.short	0x010a
        /*06d2*/ 	.byte	0x05
	.zero		1


	//   ....[95]....
        /*06d4*/ 	.word	0x00003cf0
        /*06d8*/ 	.word	0x000000ff
        /*06dc*/ 	.word	0x00000000
        /*06e0*/ 	.short	0x010a
        /*06e2*/ 	.byte	0x05
	.zero		1


	//   ....[96]....
        /*06e4*/ 	.word	0x00003d90
        /*06e8*/ 	.word	0x000000ff
        /*06ec*/ 	.word	0x00000000
        /*06f0*/ 	.short	0x010a
        /*06f2*/ 	.byte	0x05
	.zero		1


	//   ....[97]....
        /*06f4*/ 	.word	0x00003e30
        /*06f8*/ 	.word	0x000000ff
        /*06fc*/ 	.word	0x00000000
        /*0700*/ 	.short	0x010a
        /*0702*/ 	.byte	0x05
	.zero		1


	//   ....[98]....
        /*0704*/ 	.word	0x00003ed0
        /*0708*/ 	.word	0x000000ff
        /*070c*/ 	.word	0x00000000
        /*0710*/ 	.short	0x010a
        /*0712*/ 	.byte	0x05
	.zero		1


	//   ....[99]....
        /*0714*/ 	.word	0x00003f70
        /*0718*/ 	.word	0x000000ff
        /*071c*/ 	.word	0x00000000
        /*0720*/ 	.short	0x010a
        /*0722*/ 	.byte	0x05
	.zero		1


	//   ....[100]....
        /*0724*/ 	.word	0x00004020
        /*0728*/ 	.word	0x00000000
        /*072c*/ 	.word	0x00000000
        /*0730*/ 	.short	0x010a
        /*0732*/ 	.byte	0xff
	.zero		1


	//   ....[101]....
        /*0734*/ 	.word	0x00004170
        /*0738*/ 	.word	0x000000ff
        /*073c*/ 	.word	0x000001e8
        /*0740*/ 	.short	0x010a
        /*0742*/ 	.byte	0x04
	.zero		1


	//   ....[102]....
        /*0744*/ 	.word	0x00004210
        /*0748*/ 	.word	0x000000ff
        /*074c*/ 	.word	0x000001e0
        /*0750*/ 	.short	0x010a
        /*0752*/ 	.byte	0x04
	.zero		1


	//   ....[103]....
        /*0754*/ 	.word	0x000042b0
        /*0758*/ 	.word	0x000000ff
        /*075c*/ 	.word	0x00000000
        /*0760*/ 	.short	0x0101
        /*0762*/ 	.byte	0x05
	.zero		1


	//   ....[104]....
        /*0764*/ 	.word	0x000042f0
        /*0768*/ 	.word	0x000000ff
        /*076c*/ 	.word	0x000001e8
        /*0770*/ 	.short	0x0106
        /*0772*/ 	.byte	0x04
	.zero		1


	//   ....[105]....
        /*0774*/ 	.word	0x00004330
        /*0778*/ 	.word	0x00000000
        /*077c*/ 	.word	0x000001e8
        /*0780*/ 	.short	0x010a
        /*0782*/ 	.byte	0xff
	.zero		1


	//   ....[106]....
        /*0784*/ 	.word	0x00004830
        /*0788*/ 	.word	0x000000ff
        /*078c*/ 	.word	0x000001e0
        /*0790*/ 	.short	0x010a
        /*0792*/ 	.byte	0x13
	.zero		1


	//   ....[107]....
        /*0794*/ 	.word	0x000048e0
        /*0798*/ 	.word	0x000000ff
        /*079c*/ 	.word	0x00000000
        /*07a0*/ 	.short	0x0101
        /*07a2*/ 	.byte	0x1d
	.zero		1


	//   ....[108]....
        /*07a4*/ 	.word	0x000048f0
        /*07a8*/ 	.word	0x000000ff
        /*07ac*/ 	.word	0x00000200
        /*07b0*/ 	.short	0x010a
        /*07b2*/ 	.byte	0x17
	.zero		1


	//   ....[109]....
        /*07b4*/ 	.word	0x000049b0
        /*07b8*/ 	.word	0x000000ff
        /*07bc*/ 	.word	0x00000000
        /*07c0*/ 	.short	0x010a
        /*07c2*/ 	.byte	0x04
	.zero		1


	//   ....[110]....
        /*07c4*/ 	.word	0x00004a10
        /*07c8*/ 	.word	0x000000ff
        /*07cc*/ 	.word	0x00000000
        /*07d0*/ 	.short	0x010a
        /*07d2*/ 	.byte	0x0f
	.zero		1


	//   ....[111]....
        /*07d4*/ 	.word	0x00004b50
        /*07d8*/ 	.word	0x000000ff
        /*07dc*/ 	.word	0x00000000
        /*07e0*/ 	.short	0x010a
        /*07e2*/ 	.byte	0x04
	.zero		1


	//   ....[112]....
        /*07e4*/ 	.word	0x00004d80
        /*07e8*/ 	.word	0x000000ff
        /*07ec*/ 	.word	0x00000000
        /*07f0*/ 	.short	0x010a
        /*07f2*/ 	.byte	0x04
	.zero		1


	//   ....[113]....
        /*07f4*/ 	.word	0x00004e10
        /*07f8*/ 	.word	0x000000ff
        /*07fc*/ 	.word	0x00000000
        /*0800*/ 	.short	0x010a
        /*0802*/ 	.byte	0x04
	.zero		1


	//   ....[114]....
        /*0804*/ 	.word	0x00005570
        /*0808*/ 	.word	0x000000ff
        /*080c*/ 	.word	0x000001e0
        /*0810*/ 	.short	0x010a
        /*0812*/ 	.byte	0x18
	.zero		1


	//   ....[115]....
        /*0814*/ 	.word	0x00005600
        /*0818*/ 	.word	0x000000ff
        /*081c*/ 	.word	0x00000000
        /*0820*/ 	.short	0x0101
        /*0822*/ 	.byte	0x29
	.zero		1


	//   ....[116]....
        /*0824*/ 	.word	0x00005b10
        /*0828*/ 	.word	0x000000ff
        /*082c*/ 	.word	0x000001d8
        /*0830*/ 	.short	0x010a
        /*0832*/ 	.byte	0x18
	.zero		1


	//   ....[117]....
        /*0834*/ 	.word	0x00006120
        /*0838*/ 	.word	0x000000ff
        /*083c*/ 	.word	0x000001b8
        /*0840*/ 	.short	0x010a
        /*0842*/ 	.byte	0x05
	.zero		1


	//   ....[118]....
        /*0844*/ 	.word	0x00006310
        /*0848*/ 	.word	0x000000ff
        /*084c*/ 	.word	0x000001a0
        /*0850*/ 	.short	0x010b
        /*0852*/ 	.byte	0x05
	.zero		1


	//   ....[119]....
        /*0854*/ 	.word	0x00006320
        /*0858*/ 	.word	0x000000ff
        /*085c*/ 	.word	0x00000000
        /*0860*/ 	.short	0x0101
        /*0862*/ 	.byte	0x07
	.zero		1


	//   ....[120]....
        /*0864*/ 	.word	0x00006330
        /*0868*/ 	.word	0x000000ff
        /*086c*/ 	.word	0x000001b8
        /*0870*/ 	.short	0x010a
        /*0872*/ 	.byte	0x04
	.zero		1


	//   ....[121]....
        /*0874*/ 	.word	0x00006550
        /*0878*/ 	.word	0x000000ff
        /*087c*/ 	.word	0x000001a0
        /*0880*/ 	.short	0x010b
        /*0882*/ 	.byte	0x04
	.zero		1


	//   ....[122]....
        /*0884*/ 	.word	0x00006560
        /*0888*/ 	.word	0x000000ff
        /*088c*/ 	.word	0x00000000
        /*0890*/ 	.short	0x0101
        /*0892*/ 	.byte	0x05
	.zero		1


	//   ....[123]....
        /*0894*/ 	.word	0x000065b0
        /*0898*/ 	.word	0x000000ff
        /*089c*/ 	.word	0x00000000
        /*08a0*/ 	.short	0x010a
        /*08a2*/ 	.byte	0x04
	.zero		1


	//   ....[124]....
        /*08a4*/ 	.word	0x00006680
        /*08a8*/ 	.word	0x00000002
        /*08ac*/ 	.word	0x00000000
        /*08b0*/ 	.short	0x010a
        /*08b2*/ 	.byte	0xff
	.zero		1


	//   ....[125]....
        /*08b4*/ 	.word	0x000066f0
        /*08b8*/ 	.word	0x00000004
        /*08bc*/ 	.word	0x00000000
        /*08c0*/ 	.short	0x010a
        /*08c2*/ 	.byte	0xff
	.zero		1


	//   ....[126]....
        /*08c4*/ 	.word	0x00006ac0
        /*08c8*/ 	.word	0x000000ff
        /*08cc*/ 	.word	0x000001e0
        /*08d0*/ 	.short	0x010a
        /*08d2*/ 	.byte	0x32
	.zero		1


	//   ....[127]....
        /*08d4*/ 	.word	0x00006b80
        /*08d8*/ 	.word	0x000000ff
        /*08dc*/ 	.word	0x00000000
        /*08e0*/ 	.short	0x0101
        /*08e2*/ 	.byte	0x04
	.zero		1


	//   ....[128]....
        /*08e4*/ 	.word	0x00007cf0
        /*08e8*/ 	.word	0x00000000
        /*08ec*/ 	.word	0x000001a0
        /*08f0*/ 	.short	0x010a
        /*08f2*/ 	.byte	0xff
	.zero		1


	//   ....[129]....
        /*08f4*/ 	.word	0x00007d10
        /*08f8*/ 	.word	0x0000001b
        /*08fc*/ 	.word	0x000001f0
        /*0900*/ 	.short	0x010a
        /*0902*/ 	.byte	0xff
	.zero		1


	//   ....[130]....
        /*0904*/ 	.word	0x00007da0
        /*0908*/ 	.word	0x00000000
        /*090c*/ 	.word	0x000001a0
        /*0910*/ 	.short	0x010a
        /*0912*/ 	.byte	0xff
	.zero		1


	//   ....[131]....
        /*0914*/ 	.word	0x00007f30
        /*0918*/ 	.word	0x0000001b
        /*091c*/ 	.word	0x000001f0
        /*0920*/ 	.short	0x010a
        /*0922*/ 	.byte	0xff
	.zero		1


	//   ....[132]....
        /*0924*/ 	.word	0x00008700
        /*0928*/ 	.word	0x00000000
        /*092c*/ 	.word	0x00000000
        /*0930*/ 	.short	0x0101
        /*0932*/ 	.byte	0xff
	.zero		1


	//   ....[133]....
        /*0934*/ 	.word	0x00008750
        /*0938*/ 	.word	0x00000003
        /*093c*/ 	.word	0x000001a0
        /*0940*/ 	.short	0x010a
        /*0942*/ 	.byte	0xff
	.zero		1


	//   ....[134]....
        /*0944*/ 	.word	0x00008800
        /*0948*/ 	.word	0x00000003
        /*094c*/ 	.word	0x000001a0
        /*0950*/ 	.short	0x010a
        /*0952*/ 	.byte	0xff
	.zero		1


	//   ....[135]....
        /*0954*/ 	.word	0x00008db0
        /*0958*/ 	.word	0x000000ff
        /*095c*/ 	.word	0x00000000
        /*0960*/ 	.short	0x0101
        /*0962*/ 	.byte	0x04
	.zero		1


	//   ....[136]....
        /*0964*/ 	.word	0x000090f0
        /*0968*/ 	.word	0x00000000
        /*096c*/ 	.word	0x00000000
        /*0970*/ 	.short	0x0101
        /*0972*/ 	.byte	0xff
	.zero		1


	//   ....[137]....
        /*0974*/ 	.word	0x00009390
        /*0978*/ 	.word	0x000000ff
        /*097c*/ 	.word	0x00000000
        /*0980*/ 	.short	0x0101
        /*0982*/ 	.byte	0x04
	.zero		1


	//   ....[138]....
        /*0984*/ 	.word	0x000093c0
        /*0988*/ 	.word	0x00000000
        /*098c*/ 	.word	0x000000d0
        /*0990*/ 	.short	0x010a
        /*0992*/ 	.byte	0xff
	.zero		1


	//   ....[139]....
        /*0994*/ 	.word	0x00009420
        /*0998*/ 	.word	0x00000000
        /*099c*/ 	.word	0x000000d0
        /*09a0*/ 	.short	0x010a
        /*09a2*/ 	.byte	0xff
	.zero		1


	//   ....[140]....
        /*09a4*/ 	.word	0x00009480
        /*09a8*/ 	.word	0x00000000
        /*09ac*/ 	.word	0x000001e0
        /*09b0*/ 	.short	0x010a
        /*09b2*/ 	.byte	0xff
	.zero		1


	//   ....[141]....
        /*09b4*/ 	.word	0x000094e0
        /*09b8*/ 	.word	0x00000000
        /*09bc*/ 	.word	0x00000000
        /*09c0*/ 	.short	0x010a
        /*09c2*/ 	.byte	0xff
	.zero		1


	//   ....[142]....
        /*09c4*/ 	.word	0x00009540
        /*09c8*/ 	.word	0x00000000
        /*09cc*/ 	.word	0x00000000
        /*09d0*/ 	.short	0x010a
        /*09d2*/ 	.byte	0xff
	.zero		1


	//   ....[143]....
        /*09d4*/ 	.word	0x000095a0
        /*09d8*/ 	.word	0x00000000
        /*09dc*/ 	.word	0x00000000
        /*09e0*/ 	.short	0x010a
        /*09e2*/ 	.byte	0xff
	.zero		1


	//   ....[144]....
        /*09e4*/ 	.word	0x00009600
        /*09e8*/ 	.word	0x00000000
        /*09ec*/ 	.word	0x00000000
        /*09f0*/ 	.short	0x010a
        /*09f2*/ 	.byte	0xff
	.zero		1


	//   ....[145]....
        /*09f4*/ 	.word	0x00009660
        /*09f8*/ 	.word	0x00000000
        /*09fc*/ 	.word	0x00000000
        /*0a00*/ 	.short	0x010a
        /*0a02*/ 	.byte	0xff
	.zero		1


	//   ....[146]....
        /*0a04*/ 	.word	0x000096c0
        /*0a08*/ 	.word	0x00000000
        /*0a0c*/ 	.word	0x00000000
        /*0a10*/ 	.short	0x010a
        /*0a12*/ 	.byte	0xff
	.zero		1


	//   ....[147]....
        /*0a14*/ 	.word	0x00009720
        /*0a18*/ 	.word	0x00000000
        /*0a1c*/ 	.word	0x00000000
        /*0a20*/ 	.short	0x010a
        /*0a22*/ 	.byte	0xff
	.zero		1


	//   ....[148]....
        /*0a24*/ 	.word	0x00009780
        /*0a28*/ 	.word	0x00000000
        /*0a2c*/ 	.word	0x00000000
        /*0a30*/ 	.short	0x010a
        /*0a32*/ 	.byte	0xff
	.zero		1


	//   ....[149]....
        /*0a34*/ 	.word	0x000097e0
        /*0a38*/ 	.word	0x00000000
        /*0a3c*/ 	.word	0x00000000
        /*0a40*/ 	.short	0x010a
        /*0a42*/ 	.byte	0xff
	.zero		1


	//   ....[150]....
        /*0a44*/ 	.word	0x00009840
        /*0a48*/ 	.word	0x00000000
        /*0a4c*/ 	.word	0x00000000
        /*0a50*/ 	.short	0x010a
        /*0a52*/ 	.byte	0xff
	.zero		1


	//   ....[151]....
        /*0a54*/ 	.word	0x000098a0
        /*0a58*/ 	.word	0x00000000
        /*0a5c*/ 	.word	0x00000000
        /*0a60*/ 	.short	0x010a
        /*0a62*/ 	.byte	0xff
	.zero		1


	//   ....[152]....
        /*0a64*/ 	.word	0x00009900
        /*0a68*/ 	.word	0x00000000
        /*0a6c*/ 	.word	0x00000000
        /*0a70*/ 	.short	0x010a
        /*0a72*/ 	.byte	0xff
	.zero		1


	//   ....[153]....
        /*0a74*/ 	.word	0x00009960
        /*0a78*/ 	.word	0x00000000
        /*0a7c*/ 	.word	0x00000000
        /*0a80*/ 	.short	0x010a
        /*0a82*/ 	.byte	0xff
	.zero		1


	//   ....[154]....
        /*0a84*/ 	.word	0x000099c0
        /*0a88*/ 	.word	0x00000000
        /*0a8c*/ 	.word	0x00000000
        /*0a90*/ 	.short	0x010a
        /*0a92*/ 	.byte	0xff
	.zero		1


	//   ....[155]....
        /*0a94*/ 	.word	0x00009a20
        /*0a98*/ 	.word	0x00000000
        /*0a9c*/ 	.word	0x00000000
        /*0aa0*/ 	.short	0x010a
        /*0aa2*/ 	.byte	0xff
	.zero		1


	//   ....[156]....
        /*0aa4*/ 	.word	0x00009a80
        /*0aa8*/ 	.word	0x00000000
        /*0aac*/ 	.word	0x00000000
        /*0ab0*/ 	.short	0x010a
        /*0ab2*/ 	.byte	0xff
	.zero		1


	//   ....[157]....
        /*0ab4*/ 	.word	0x00009ae0
        /*0ab8*/ 	.word	0x00000000
        /*0abc*/ 	.word	0x00000000
        /*0ac0*/ 	.short	0x010a
        /*0ac2*/ 	.byte	0xff
	.zero		1


	//   ....[158]....
        /*0ac4*/ 	.word	0x00009b40
        /*0ac8*/ 	.word	0x00000000
        /*0acc*/ 	.word	0x00000000
        /*0ad0*/ 	.short	0x010a
        /*0ad2*/ 	.byte	0xff
	.zero		1


	//   ....[159]....
        /*0ad4*/ 	.word	0x00009ba0
        /*0ad8*/ 	.word	0x00000000
        /*0adc*/ 	.word	0x00000000
        /*0ae0*/ 	.short	0x010a
        /*0ae2*/ 	.byte	0xff
	.zero		1


	//   ....[160]....
        /*0ae4*/ 	.word	0x00009c00
        /*0ae8*/ 	.word	0x00000000
        /*0aec*/ 	.word	0x00000000
        /*0af0*/ 	.short	0x010a
        /*0af2*/ 	.byte	0xff
	.zero		1


	//   ....[161]....
        /*0af4*/ 	.word	0x00009c60
        /*0af8*/ 	.word	0x00000000
        /*0afc*/ 	.word	0x00000000
        /*0b00*/ 	.short	0x010a
        /*0b02*/ 	.byte	0xff
	.zero		1


	//   ....[162]....
        /*0b04*/ 	.word	0x00009cc0
        /*0b08*/ 	.word	0x00000000
        /*0b0c*/ 	.word	0x00000000
        /*0b10*/ 	.short	0x010a
        /*0b12*/ 	.byte	0xff
	.zero		1


	//   ....[163]....
        /*0b14*/ 	.word	0x00009d20
        /*0b18*/ 	.word	0x00000000
        /*0b1c*/ 	.word	0x00000000
        /*0b20*/ 	.short	0x010a
        /*0b22*/ 	.byte	0xff
	.zero		1


	//   ....[164]....
        /*0b24*/ 	.word	0x00009d80
        /*0b28*/ 	.word	0x00000000
        /*0b2c*/ 	.word	0x00000000
        /*0b30*/ 	.short	0x010a
        /*0b32*/ 	.byte	0xff
	.zero		1


	//   ....[165]....
        /*0b34*/ 	.word	0x00009de0
        /*0b38*/ 	.word	0x00000000
        /*0b3c*/ 	.word	0x00000000
        /*0b40*/ 	.short	0x010a
        /*0b42*/ 	.byte	0xff
	.zero		1


	//   ....[166]....
        /*0b44*/ 	.word	0x00009e40
        /*0b48*/ 	.word	0x00000004
        /*0b4c*/ 	.word	0x000001e8
        /*0b50*/ 	.short	0x010a
        /*0b52*/ 	.byte	0xff
	.zero		1


	//   ....[167]....
        /*0b54*/ 	.word	0x00009ea0
        /*0b58*/ 	.word	0x00000004
        /*0b5c*/ 	.word	0x000001e0
        /*0b60*/ 	.short	0x010a
        /*0b62*/ 	.byte	0xff
	.zero		1


	//   ....[168]....
        /*0b64*/ 	.word	0x00009f00
        /*0b68*/ 	.word	0x00000000
        /*0b6c*/ 	.word	0x000001e0
        /*0b70*/ 	.short	0x010a
        /*0b72*/ 	.byte	0xff
	.zero		1


	//   ....[169]....
        /*0b74*/ 	.word	0x00009f60
        /*0b78*/ 	.word	0x00000000
        /*0b7c*/ 	.word	0x00000200
        /*0b80*/ 	.short	0x010a
        /*0b82*/ 	.byte	0xff
	.zero		1


	//   ....[170]....
        /*0b84*/ 	.word	0x00009fc0
        /*0b88*/ 	.word	0x00000000
        /*0b8c*/ 	.word	0x00000000
        /*0b90*/ 	.short	0x010a
        /*0b92*/ 	.byte	0xff
	.zero		1


	//   ....[171]....
        /*0b94*/ 	.word	0x0000a020
        /*0b98*/ 	.word	0x00000000
        /*0b9c*/ 	.word	0x00000000
        /*0ba0*/ 	.short	0x010a
        /*0ba2*/ 	.byte	0xff
	.zero		1


	//   ....[172]....
        /*0ba4*/ 	.word	0x0000a080
        /*0ba8*/ 	.word	0x00000000
        /*0bac*/ 	.word	0x00000000
        /*0bb0*/ 	.short	0x010a
        /*0bb2*/ 	.byte	0xff
	.zero		1


	//   ....[173]....
        /*0bb4*/ 	.word	0x0000a0e0
        /*0bb8*/ 	.word	0x00000000
        /*0bbc*/ 	.word	0x000001e0
        /*0bc0*/ 	.short	0x010a
        /*0bc2*/ 	.byte	0xff
	.zero		1


	//   ....[174]....
        /*0bc4*/ 	.word	0x0000a140
        /*0bc8*/ 	.word	0x00000009
        /*0bcc*/ 	.word	0x000001d8
        /*0bd0*/ 	.short	0x010a
        /*0bd2*/ 	.byte	0xff
	.zero		1


	//   ....[175]....
        /*0bd4*/ 	.word	0x0000a1a0
        /*0bd8*/ 	.word	0x00000000
        /*0bdc*/ 	.word	0x000001b8
        /*0be0*/ 	.short	0x010a
        /*0be2*/ 	.byte	0xff
	.zero		1


	//   ....[176]....
        /*0be4*/ 	.word	0x0000a200
        /*0be8*/ 	.word	0x00000000
        /*0bec*/ 	.word	0x000001b8
        /*0bf0*/ 	.short	0x010a
        /*0bf2*/ 	.byte	0xff
	.zero		1


	//   ....[177]....
        /*0bf4*/ 	.word	0x0000a260
        /*0bf8*/ 	.word	0x00000000
        /*0bfc*/ 	.word	0x00000000
        /*0c00*/ 	.short	0x010a
        /*0c02*/ 	.byte	0xff
	.zero		1


	//   ....[178]....
        /*0c04*/ 	.word	0x0000a2b0
        /*0c08*/ 	.word	0x00000002
        /*0c0c*/ 	.word	0x00000000
        /*0c10*/ 	.short	0x010a
        /*0c12*/ 	.byte	0xff
	.zero		1


	//   ....[179]....
        /*0c14*/ 	.word	0x0000a310
        /*0c18*/ 	.word	0x00000000
        /*0c1c*/ 	.word	0x000001e0
        /*0c20*/ 	.short	0x010a
        /*0c22*/ 	.byte	0xff
	.zero		1


	//   ....[180]....
        /*0c24*/ 	.word	0x0000a360
        /*0c28*/ 	.word	0x00000000
        /*0c2c*/ 	.word	0x000001a0
        /*0c30*/ 	.short	0x010a
        /*0c32*/ 	.byte	0xff
	.zero		1


	//   ....[181]....
        /*0c34*/ 	.word	0x0000a3b0
        /*0c38*/ 	.word	0x0000001b
        /*0c3c*/ 	.word	0x000001f0
        /*0c40*/ 	.short	0x010a
        /*0c42*/ 	.byte	0xff
	.zero		1


	//   ....[182]....
        /*0c44*/ 	.word	0x0000a400
        /*0c48*/ 	.word	0x00000003
        /*0c4c*/ 	.word	0x000001a0
        /*0c50*/ 	.short	0x010a
        /*0c52*/ 	.byte	0xff
	.zero		1


	//----- nvinfo : EIATTR_NUM_MBARRIERS
	.align		4
.L_47:
        /*0c54*/ 	.byte	0x03, 0x38
        /*0c56*/ 	.short	0x0042


	//----- nvinfo : EIATTR_EXIT_INSTR_OFFSETS
	.align		4
        /*0c58*/ 	.byte	0x04, 0x1c
        /*0c5a*/ 	.short	(.L_49 - .L_48)


	//   ....[0]....
.L_48:
        /*0c5c*/ 	.word	0x00004050


	//   ....[1]....
        /*0c60*/ 	.word	0x00004300


	//   ....[2]....
        /*0c64*/ 	.word	0x00004360


	//   ....[3]....
        /*0c68*/ 	.word	0x00005080


	//   ....[4]....
        /*0c6c*/ 	.word	0x00006720


	//   ....[5]....
        /*0c70*/ 	.word	0x00006760


	//   ....[6]....
        /*0c74*/ 	.word	0x00009270


	//   ....[7]....
        /*0c78*/ 	.word	0x000092f0


	//   ....[8]....
        /*0c7c*/ 	.word	0x00009320


	//   ....[9]....
        /*0c80*/ 	.word	0x000093a0


	//----- nvinfo : EIATTR_MAX_THREADS
	.align		4
.L_49:
        /*0c84*/ 	.byte	0x04, 0x05
        /*0c86*/ 	.short	(.L_51 - .L_50)
.L_50:
        /*0c88*/ 	.word	0x00000100
        /*0c8c*/ 	.word	0x00000001
        /*0c90*/ 	.word	0x00000001


	//----- nvinfo : EIATTR_CRS_STACK_SIZE
	.align		4
.L_51:
        /*0c94*/ 	.byte	0x04, 0x1e
        /*0c96*/ 	.short	(.L_53 - .L_52)
.L_52:
        /*0c98*/ 	.word	0x00000000


	//----- nvinfo : EIATTR_CBANK_PARAM_SIZE
	.align		4
.L_53:
        /*0c9c*/ 	.byte	0x03, 0x19
        /*0c9e*/ 	.short	0x0900


	//----- nvinfo : EIATTR_PARAM_CBANK
	.align		4
        /*0ca0*/ 	.byte	0x04, 0x0a
        /*0ca2*/ 	.short	(.L_55 - .L_54)
	.align		4
.L_54:
        /*0ca4*/ 	.word	index@(.nv.constant0._ZN7cutlass13device_kernelINS_4conv6kernel13ConvUniversalINS1_16ConvProblemShapeILNS1_8OperatorE2ELi3EEENS1_10collective14CollectiveConvINS1_47MainloopSm100TmaUmmaWarpSpecializedImplicitGemmILS5_2ELi26ELi3ELi1ELi2EN4cute5tupleIJNSA_1CILi1EEESD_SD_EEEEENSB_IJNSC_ILi64EEENSB_IJSG_EEENSB_IJNSC_ILi32EEEEEEEEENS_6half_tESL_NSA_8TiledMMAINSA_8MMA_AtomIJNSA_20SM100_MMA_F16BF16_SSISL_SL_fLi64ELi64ELNSA_4UMMA5MajorE1ELSQ_1ELNSP_7ScaleInE0ELSR_0EEEEEENSA_6LayoutISE_NSB_IJNSC_ILi0EEESV_SV_EEEEENSB_IJNSA_10UnderscoreESY_SY_EEEEENS7_6detail27Sm100ImplicitGemmTileTraitsINSA_13SM90_TMA_LOADENSA_14ComposedLayoutINSA_7SwizzleILi3ELi4ELi3EEENSA_18smem_ptr_flag_bitsILi16EEENSU_INSB_IJSG_NSC_ILi8EEEEEENSB_IJSD_SG_EEEEEEEvEENS12_INSA_20SM90_TMA_LOAD_IM2COLES1D_vEEEENS_8epilogue10collective18CollectiveEpilogueINS1I_23Sm100TmaWarpSpecializedILi3ELi2ELi16ELb1ELb0EEEJSK_NSB_IJNSU_ISG_SD_EENSU_ISI_SD_EEEEESL_NSB_IJlNSB_IJSD_lllEEESV_EEESL_S1R_NS1I_6fusion15FusionCallbacksIS1M_NS1S_17LinearCombinationISL_fSL_fLNS_15FloatRoundStyleE2EEESK_S1P_JEEENSA_5SM1004TMEM4LOAD26SM100_TMEM_LOAD_16dp256b4xES13_NS14_INS15_ILi2ELi4ELi3EEES18_NSU_INSB_IJS19_SI_EEENSB_IJSI_SD_EEEEEEENSA_17SM75_U32x4_LDSM_NENSA_14SM90_TMA_STOREES26_NSA_17SM90_U32x4_STSM_NENSA_39AutoVectorizingCopyWithAssumedAlignmentILi128EEEEEEvvEEEEvNT_6ParamsE)
        /*0ca8*/ 	.short	0x0380
        /*0caa*/ 	.short	0x0900


	//----- nvinfo : EIATTR_SW_WAR
	.align		4
.L_55:
        /*0cac*/ 	.byte	0x04, 0x36
        /*0cae*/ 	.short	(.L_57 - .L_56)
.L_56:
        /*0cb0*/ 	.word	0x00000008
.L_57:


//--------------------- .nv.callgraph             --------------------------
	.section	.nv.callgraph,"",@"SHT_CUDA_CALLGRAPH"
	.align	4
	.sectionentsize	8
	.align		4
        /*0000*/ 	.word	0x00000000
	.align		4
        /*0004*/ 	.word	0xffffffff
	.align		4
        /*0008*/ 	.word	index@(_ZN7cutlass13device_kernelINS_4conv6kernel13ConvUniversalINS1_16ConvProblemShapeILNS1_8OperatorE2ELi3EEENS1_10collective14CollectiveConvINS1_47MainloopSm100TmaUmmaWarpSpecializedImplicitGemmILS5_2ELi26ELi3ELi1ELi2EN4cute5tupleIJNSA_1CILi1EEESD_SD_EEEEENSB_IJNSC_ILi64EEENSB_IJSG_EEENSB_IJNSC_ILi32EEEEEEEEENS_6half_tESL_NSA_8TiledMMAINSA_8MMA_AtomIJNSA_20SM100_MMA_F16BF16_SSISL_SL_fLi64ELi64ELNSA_4UMMA5MajorE1ELSQ_1ELNSP_7ScaleInE0ELSR_0EEEEEENSA_6LayoutISE_NSB_IJNSC_ILi0EEESV_SV_EEEEENSB_IJNSA_10UnderscoreESY_SY_EEEEENS7_6detail27Sm100ImplicitGemmTileTraitsINSA_13SM90_TMA_LOADENSA_14ComposedLayoutINSA_7SwizzleILi3ELi4ELi3EEENSA_18smem_ptr_flag_bitsILi16EEENSU_INSB_IJSG_NSC_ILi8EEEEEENSB_IJSD_SG_EEEEEEEvEENS12_INSA_20SM90_TMA_LOAD_IM2COLES1D_vEEEENS_8epilogue10collective18CollectiveEpilogueINS1I_23Sm100TmaWarpSpecializedILi3ELi2ELi16ELb1ELb0EEEJSK_NSB_IJNSU_ISG_SD_EENSU_ISI_SD_EEEEESL_NSB_IJlNSB_IJSD_lllEEESV_EEESL_S1R_NS1I_6fusion15FusionCallbacksIS1M_NS1S_17LinearCombinationISL_fSL_fLNS_15FloatRoundStyleE2EEESK_S1P_JEEENSA_5SM1004TMEM4LOAD26SM100_TMEM_LOAD_16dp256b4xES13_NS14_INS15_ILi2ELi4ELi3EEES18_NSU_INSB_IJS19_SI_EEENSB_IJSI_SD_EEEEEEENSA_17SM75_U32x4_LDSM_NENSA_14SM90_TMA_STOREES26_NSA_17SM90_U32x4_STSM_NENSA_39AutoVectorizingCopyWithAssumedAlignmentILi128EEEEEEvvEEEEvNT_6ParamsE)
	.align		4
        /*000c*/ 	.word	index@(__assertfail)
	.align		4
        /*0010*/ 	.word	0x00000000
	.align		4
        /*0014*/ 	.word	0xfffffffe
	.align		4
        /*0018*/ 	.word	0x00000000
	.align		4
        /*001c*/ 	.word	0xfffffffd
	.align		4
        /*0020*/ 	.word	0x00000000
	.align		4
        /*0024*/ 	.word	0xfffffffc


//--------------------- .nv.constant4             --------------------------
	.section	.nv.constant4,"a",@progbits
	.align	8
	.align		8
.nv.constant4:
        /*0000*/ 	.dword	__assertfail
	.align		8
        /*0008*/ 	.dword	__unnamed_1
	.align		8
        /*0010*/ 	.dword	__unnamed_2
	.align		8
        /*0018*/ 	.dword	_ZN39_INTERNAL_8dc36d20_4_k_cu_f634de7c_37654cuda3std3__45__cpo5beginE
	.align		8
        /*0020*/ 	.dword	_ZN39_INTERNAL_8dc36d20_4_k_cu_f634de7c_37654cuda3std3__45__cpo3endE
	.align		8
        /*0028*/ 	.dword	_ZN39_INTERNAL_8dc36d20_4_k_cu_f634de7c_37654cuda3std3__45__cpo6cbeginE
	.align		8
        /*0030*/ 	.dword	_ZN39_INTERNAL_8dc36d20_4_k_cu_f634de7c_37654cuda3std3__45__cpo4cendE
	.align		8
        /*0038*/ 	.dword	_ZN39_INTERNAL_8dc36d20_4_k_cu_f634de7c_37654cuda3std3__441_GLOBAL__N__8dc36d20_4_k_cu_f634de7c_37656ignoreE
	.align		8
        /*0040*/ 	.dword	_ZN39_INTERNAL_8dc36d20_4_k_cu_f634de7c_37654cuda3std3__419piecewise_constructE
	.align		8
        /*0048*/ 	.dword	_ZN39_INTERNAL_8dc36d20_4_k_cu_f634de7c_37654cuda3std3__48in_placeE
	.align		8
        /*0050*/ 	.dword	_ZN39_INTERNAL_8dc36d20_4_k_cu_f634de7c_37654cuda3std6ranges3__45__cpo4swapE
	.align		8
        /*0058*/ 	.dword	_ZN39_INTERNAL_8dc36d20_4_k_cu_f634de7c_37654cuda3std6ranges3__45__cpo9iter_moveE
	.align		8
        /*0060*/ 	.dword	_ZN39_INTERNAL_8dc36d20_4_k_cu_f634de7c_37654cute7productE
	.align		8
        /*0068*/ 	.dword	_ZN39_INTERNAL_8dc36d20_4_k_cu_f634de7c_37654cute1_E
	.align		8
        /*0070*/ 	.dword	$str$27
	.align		8
        /*0078*/ 	.dword	$str$28
	.align		8
        /*0080*/ 	.dword	$str$29
	.align		8
        /*0088*/ 	.dword	$str$30


//--------------------- .text._ZN7cutlass13device_kernelINS_4conv6kernel13ConvUniversalINS1_16ConvProblemShapeILNS1_8OperatorE2ELi3EEENS1_10collective14CollectiveConvINS1_47MainloopSm100TmaUmmaWarpSpecializedImplicitGemmILS5_2ELi26ELi3ELi1ELi2EN4cute5tupleIJNSA_1CILi1EEESD_SD_EEEEENSB_IJNSC_ILi64EEENSB_IJSG_EEENSB_IJNSC_ILi32EEEEEEEEENS_6half_tESL_NSA_8TiledMMAINSA_8MMA_AtomIJNSA_20SM100_MMA_F16BF16_SSISL_SL_fLi64ELi64ELNSA_4UMMA5MajorE1ELSQ_1ELNSP_7ScaleInE0ELSR_0EEEEEENSA_6LayoutISE_NSB_IJNSC_ILi0EEESV_SV_EEEEENSB_IJNSA_10UnderscoreESY_SY_EEEEENS7_6detail27Sm100ImplicitGemmTileTraitsINSA_13SM90_TMA_LOADENSA_14ComposedLayoutINSA_7SwizzleILi3ELi4ELi3EEENSA_18smem_ptr_flag_bitsILi16EEENSU_INSB_IJSG_NSC_ILi8EEEEEENSB_IJSD_SG_EEEEEEEvEENS12_INSA_20SM90_TMA_LOAD_IM2COLES1D_vEEEENS_8epilogue10collective18CollectiveEpilogueINS1I_23Sm100TmaWarpSpecializedILi3ELi2ELi16ELb1ELb0EEEJSK_NSB_IJNSU_ISG_SD_EENSU_ISI_SD_EEEEESL_NSB_IJlNSB_IJSD_lllEEESV_EEESL_S1R_NS1I_6fusion15FusionCallbacksIS1M_NS1S_17LinearCombinationISL_fSL_fLNS_15FloatRoundStyleE2EEESK_S1P_JEEENSA_5SM1004TMEM4LOAD26SM100_TMEM_LOAD_16dp256b4xES13_NS14_INS15_ILi2ELi4ELi3EEES18_NSU_INSB_IJS19_SI_EEENSB_IJSI_SD_EEEEEEENSA_17SM75_U32x4_LDSM_NENSA_14SM90_TMA_STOREES26_NSA_17SM90_U32x4_STSM_NENSA_39AutoVectorizingCopyWithAssumedAlignmentILi128EEEEEEvvEEEEvNT_6ParamsE --------------------------
	.section	.text._ZN7cutlass13device_kernelINS_4conv6kernel13ConvUniversalINS1_16ConvProblemShapeILNS1_8OperatorE2ELi3EEENS1_10collective14CollectiveConvINS1_47MainloopSm100TmaUmmaWarpSpecializedImplicitGemmILS5_2ELi26ELi3ELi1ELi2EN4cute5tupleIJNSA_1CILi1EEESD_SD_EEEEENSB_IJNSC_ILi64EEENSB_IJSG_EEENSB_IJNSC_ILi32EEEEEEEEENS_6half_tESL_NSA_8TiledMMAINSA_8MMA_AtomIJNSA_20SM100_MMA_F16BF16_SSISL_SL_fLi64ELi64ELNSA_4UMMA5MajorE1ELSQ_1ELNSP_7ScaleInE0ELSR_0EEEEEENSA_6LayoutISE_NSB_IJNSC_ILi0EEESV_SV_EEEEENSB_IJNSA_10UnderscoreESY_SY_EEEEENS7_6detail27Sm100ImplicitGemmTileTraitsINSA_13SM90_TMA_LOADENSA_14ComposedLayoutINSA_7SwizzleILi3ELi4ELi3EEENSA_18smem_ptr_flag_bitsILi16EEENSU_INSB_IJSG_NSC_ILi8EEEEEENSB_IJSD_SG_EEEEEEEvEENS12_INSA_20SM90_TMA_LOAD_IM2COLES1D_vEEEENS_8epilogue10collective18CollectiveEpilogueINS1I_23Sm100TmaWarpSpecializedILi3ELi2ELi16ELb1ELb0EEEJSK_NSB_IJNSU_ISG_SD_EENSU_ISI_SD_EEEEESL_NSB_IJlNSB_IJSD_lllEEESV_EEESL_S1R_NS1I_6fusion15FusionCallbacksIS1M_NS1S_17LinearCombinationISL_fSL_fLNS_15FloatRoundStyleE2EEESK_S1P_JEEENSA_5SM1004TMEM4LOAD26SM100_TMEM_LOAD_16dp256b4xES13_NS14_INS15_ILi2ELi4ELi3EEES18_NSU_INSB_IJS19_SI_EEENSB_IJSI_SD_EEEEEEENSA_17SM75_U32x4_LDSM_NENSA_14SM90_TMA_STOREES26_NSA_17SM90_U32x4_STSM_NENSA_39AutoVectorizingCopyWithAssumedAlignmentILi128EEEEEEvvEEEEvNT_6ParamsE,"ax",@progbits
	.align	128
.text._ZN7cutlass13device_kernelINS_4conv6kernel13ConvUniversalINS1_16ConvProblemShapeILNS1_8OperatorE2ELi3EEENS1_10collective14CollectiveConvINS1_47MainloopSm100TmaUmmaWarpSpecializedImplicitGemmILS5_2ELi26ELi3ELi1ELi2EN4cute5tupleIJNSA_1CILi1EEESD_SD_EEEEENSB_IJNSC_ILi64EEENSB_IJSG_EEENSB_IJNSC_ILi32EEEEEEEEENS_6half_tESL_NSA_8TiledMMAINSA_8MMA_AtomIJNSA_20SM100_MMA_F16BF16_SSISL_SL_fLi64ELi64ELNSA_4UMMA5MajorE1ELSQ_1ELNSP_7ScaleInE0ELSR_0EEEEEENSA_6LayoutISE_NSB_IJNSC_ILi0EEESV_SV_EEEEENSB_IJNSA_10UnderscoreESY_SY_EEEEENS7_6detail27Sm100ImplicitGemmTileTraitsINSA_13SM90_TMA_LOADENSA_14ComposedLayoutINSA_7SwizzleILi3ELi4ELi3EEENSA_18smem_ptr_flag_bitsILi16EEENSU_INSB_IJSG_NSC_ILi8EEEEEENSB_IJSD_SG_EEEEEEEvEENS12_INSA_20SM90_TMA_LOAD_IM2COLES1D_vEEEENS_8epilogue10collective18CollectiveEpilogueINS1I_23Sm100TmaWarpSpecializedILi3ELi2ELi16ELb1ELb0EEEJSK_NSB_IJNSU_ISG_SD_EENSU_ISI_SD_EEEEESL_NSB_IJlNSB_IJSD_lllEEESV_EEESL_S1R_NS1I_6fusion15FusionCallbacksIS1M_NS1S_17LinearCombinationISL_fSL_fLNS_15FloatRoundStyleE2EEESK_S1P_JEEENSA_5SM1004TMEM4LOAD26SM100_TMEM_LOAD_16dp256b4xES13_NS14_INS15_ILi2ELi4ELi3EEES18_NSU_INSB_IJS19_SI_EEENSB_IJSI_SD_EEEEEEENSA_17SM75_U32x4_LDSM_NENSA_14SM90_TMA_STOREES26_NSA_17SM90_U32x4_STSM_NENSA_39AutoVectorizingCopyWithAssumedAlignmentILi128EEEEEEvvEEEEvNT_6ParamsE:
        .type           _ZN7cutlass13device_kernelINS_4conv6kernel13ConvUniversalINS1_16ConvProblemShapeILNS1_8OperatorE2ELi3EEENS1_10collective14CollectiveConvINS1_47MainloopSm100TmaUmmaWarpSpecializedImplicitGemmILS5_2ELi26ELi3ELi1ELi2EN4cute5tupleIJNSA_1CILi1EEESD_SD_EEEEENSB_IJNSC_ILi64EEENSB_IJSG_EEENSB_IJNSC_ILi32EEEEEEEEENS_6half_tESL_NSA_8TiledMMAINSA_8MMA_AtomIJNSA_20SM100_MMA_F16BF16_SSISL_SL_fLi64ELi64ELNSA_4UMMA5MajorE1ELSQ_1ELNSP_7ScaleInE0ELSR_0EEEEEENSA_6LayoutISE_NSB_IJNSC_ILi0EEESV_SV_EEEEENSB_IJNSA_10UnderscoreESY_SY_EEEEENS7_6detail27Sm100ImplicitGemmTileTraitsINSA_13SM90_TMA_LOADENSA_14ComposedLayoutINSA_7SwizzleILi3ELi4ELi3EEENSA_18smem_ptr_flag_bitsILi16EEENSU_INSB_IJSG_NSC_ILi8EEEEEENSB_IJSD_SG_EEEEEEEvEENS12_INSA_20SM90_TMA_LOAD_IM2COLES1D_vEEEENS_8epilogue10collective18CollectiveEpilogueINS1I_23Sm100TmaWarpSpecializedILi3ELi2ELi16ELb1ELb0EEEJSK_NSB_IJNSU_ISG_SD_EENSU_ISI_SD_EEEEESL_NSB_IJlNSB_IJSD_lllEEESV_EEESL_S1R_NS1I_6fusion15FusionCallbacksIS1M_NS1S_17LinearCombinationISL_fSL_fLNS_15FloatRoundStyleE2EEESK_S1P_JEEENSA_5SM1004TMEM4LOAD26SM100_TMEM_LOAD_16dp256b4xES13_NS14_INS15_ILi2ELi4ELi3EEES18_NSU_INSB_IJS19_SI_EEENSB_IJSI_SD_EEEEEEENSA_17SM75_U32x4_LDSM_NENSA_14SM90_TMA_STOREES26_NSA_17SM90_U32x4_STSM_NENSA_39AutoVectorizingCopyWithAssumedAlignmentILi128EEEEEEvvEEEEvNT_6ParamsE,@function
        .size           _ZN7cutlass13device_kernelINS_4conv6kernel13ConvUniversalINS1_16ConvProblemShapeILNS1_8OperatorE2ELi3EEENS1_10collective14CollectiveConvINS1_47MainloopSm100TmaUmmaWarpSpecializedImplicitGemmILS5_2ELi26ELi3ELi1ELi2EN4cute5tupleIJNSA_1CILi1EEESD_SD_EEEEENSB_IJNSC_ILi64EEENSB_IJSG_EEENSB_IJNSC_ILi32EEEEEEEEENS_6half_tESL_NSA_8TiledMMAINSA_8MMA_AtomIJNSA_20SM100_MMA_F16BF16_SSISL_SL_fLi64ELi64ELNSA_4UMMA5MajorE1ELSQ_1ELNSP_7ScaleInE0ELSR_0EEEEEENSA_6LayoutISE_NSB_IJNSC_ILi0EEESV_SV_EEEEENSB_IJNSA_10UnderscoreESY_SY_EEEEENS7_6detail27Sm100ImplicitGemmTileTraitsINSA_13SM90_TMA_LOADENSA_14ComposedLayoutINSA_7SwizzleILi3ELi4ELi3EEENSA_18smem_ptr_flag_bitsILi16EEENSU_INSB_IJSG_NSC_ILi8EEEEEENSB_IJSD_SG_EEEEEEEvEENS12_INSA_20SM90_TMA_LOAD_IM2COLES1D_vEEEENS_8epilogue10collective18CollectiveEpilogueINS1I_23Sm100TmaWarpSpecializedILi3ELi2ELi16ELb1ELb0EEEJSK_NSB_IJNSU_ISG_SD_EENSU_ISI_SD_EEEEESL_NSB_IJlNSB_IJSD_lllEEESV_EEESL_S1R_NS1I_6fusion15FusionCallbacksIS1M_NS1S_17LinearCombinationISL_fSL_fLNS_15FloatRoundStyleE2EEESK_S1P_JEEENSA_5SM1004TMEM4LOAD26SM100_TMEM_LOAD_16dp256b4xES13_NS14_INS15_ILi2ELi4ELi3EEES18_NSU_INSB_IJS19_SI_EEENSB_IJSI_SD_EEEEEEENSA_17SM75_U32x4_LDSM_NENSA_14SM90_TMA_STOREES26_NSA_17SM90_U32x4_STSM_NENSA_39AutoVectorizingCopyWithAssumedAlignmentILi128EEEEEEvvEEEEvNT_6ParamsE,(.L_x_210 - _ZN7cutlass13device_kernelINS_4conv6kernel13ConvUniversalINS1_16ConvProblemShapeILNS1_8OperatorE2ELi3EEENS1_10collective14CollectiveConvINS1_47MainloopSm100TmaUmmaWarpSpecializedImplicitGemmILS5_2ELi26ELi3ELi1ELi2EN4cute5tupleIJNSA_1CILi1EEESD_SD_EEEEENSB_IJNSC_ILi64EEENSB_IJSG_EEENSB_IJNSC_ILi32EEEEEEEEENS_6half_tESL_NSA_8TiledMMAINSA_8MMA_AtomIJNSA_20SM100_MMA_F16BF16_SSISL_SL_fLi64ELi64ELNSA_4UMMA5MajorE1ELSQ_1ELNSP_7ScaleInE0ELSR_0EEEEEENSA_6LayoutISE_NSB_IJNSC_ILi0EEESV_SV_EEEEENSB_IJNSA_10UnderscoreESY_SY_EEEEENS7_6detail27Sm100ImplicitGemmTileTraitsINSA_13SM90_TMA_LOADENSA_14ComposedLayoutINSA_7SwizzleILi3ELi4ELi3EEENSA_18smem_ptr_flag_bitsILi16EEENSU_INSB_IJSG_NSC_ILi8EEEEEENSB_IJSD_SG_EEEEEEEvEENS12_INSA_20SM90_TMA_LOAD_IM2COLES1D_vEEEENS_8epilogue10collective18CollectiveEpilogueINS1I_23Sm100TmaWarpSpecializedILi3ELi2ELi16ELb1ELb0EEEJSK_NSB_IJNSU_ISG_SD_EENSU_ISI_SD_EEEEESL_NSB_IJlNSB_IJSD_lllEEESV_EEESL_S1R_NS1I_6fusion15FusionCallbacksIS1M_NS1S_17LinearCombinationISL_fSL_fLNS_15FloatRoundStyleE2EEESK_S1P_JEEENSA_5SM1004TMEM4LOAD26SM100_TMEM_LOAD_16dp256b4xES13_NS14_INS15_ILi2ELi4ELi3EEES18_NSU_INSB_IJS19_SI_EEENSB_IJSI_SD_EEEEEEENSA_17SM75_U32x4_LDSM_NENSA_14SM90_TMA_STOREES26_NSA_17SM90_U32x4_STSM_NENSA_39AutoVectorizingCopyWithAssumedAlignmentILi128EEEEEEvvEEEEvNT_6ParamsE)
        .other          _ZN7cutlass13device_kernelINS_4conv6kernel13ConvUniversalINS1_16ConvProblemShapeILNS1_8OperatorE2ELi3EEENS1_10collective14CollectiveConvINS1_47MainloopSm100TmaUmmaWarpSpecializedImplicitGemmILS5_2ELi26ELi3ELi1ELi2EN4cute5tupleIJNSA_1CILi1EEESD_SD_EEEEENSB_IJNSC_ILi64EEENSB_IJSG_EEENSB_IJNSC_ILi32EEEEEEEEENS_6half_tESL_NSA_8TiledMMAINSA_8MMA_AtomIJNSA_20SM100_MMA_F16BF16_SSISL_SL_fLi64ELi64ELNSA_4UMMA5MajorE1ELSQ_1ELNSP_7ScaleInE0ELSR_0EEEEEENSA_6LayoutISE_NSB_IJNSC_ILi0EEESV_SV_EEEEENSB_IJNSA_10UnderscoreESY_SY_EEEEENS7_6detail27Sm100ImplicitGemmTileTraitsINSA_13SM90_TMA_LOADENSA_14ComposedLayoutINSA_7SwizzleILi3ELi4ELi3EEENSA_18smem_ptr_flag_bitsILi16EEENSU_INSB_IJSG_NSC_ILi8EEEEEENSB_IJSD_SG_EEEEEEEvEENS12_INSA_20SM90_TMA_LOAD_IM2COLES1D_vEEEENS_8epilogue10collective18CollectiveEpilogueINS1I_23Sm100TmaWarpSpecializedILi3ELi2ELi16ELb1ELb0EEEJSK_NSB_IJNSU_ISG_SD_EENSU_ISI_SD_EEEEESL_NSB_IJlNSB_IJSD_lllEEESV_EEESL_S1R_NS1I_6fusion15FusionCallbacksIS1M_NS1S_17LinearCombinationISL_fSL_fLNS_15FloatRoundStyleE2EEESK_S1P_JEEENSA_5SM1004TMEM4LOAD26SM100_TMEM_LOAD_16dp256b4xES13_NS14_INS15_ILi2ELi4ELi3EEES18_NSU_INSB_IJS19_SI_EEENSB_IJSI_SD_EEEEEEENSA_17SM75_U32x4_LDSM_NENSA_14SM90_TMA_STOREES26_NSA_17SM90_U32x4_STSM_NENSA_39AutoVectorizingCopyWithAssumedAlignmentILi128EEEEEEvvEEEEvNT_6ParamsE,@"STO_CUDA_ENTRY STV_DEFAULT"
_ZN7cutlass13device_kernelINS_4conv6kernel13ConvUniversalINS1_16ConvProblemShapeILNS1_8OperatorE2ELi3EEENS1_10collective14CollectiveConvINS1_47MainloopSm100TmaUmmaWarpSpecializedImplicitGemmILS5_2ELi26ELi3ELi1ELi2EN4cute5tupleIJNSA_1CILi1EEESD_SD_EEEEENSB_IJNSC_ILi64EEENSB_IJSG_EEENSB_IJNSC_ILi32EEEEEEEEENS_6half_tESL_NSA_8TiledMMAINSA_8MMA_AtomIJNSA_20SM100_MMA_F16BF16_SSISL_SL_fLi64ELi64ELNSA_4UMMA5MajorE1ELSQ_1ELNSP_7ScaleInE0ELSR_0EEEEEENSA_6LayoutISE_NSB_IJNSC_ILi0EEESV_SV_EEEEENSB_IJNSA_10UnderscoreESY_SY_EEEEENS7_6detail27Sm100ImplicitGemmTileTraitsINSA_13SM90_TMA_LOADENSA_14ComposedLayoutINSA_7SwizzleILi3ELi4ELi3EEENSA_18smem_ptr_flag_bitsILi16EEENSU_INSB_IJSG_NSC_ILi8EEEEEENSB_IJSD_SG_EEEEEEEvEENS12_INSA_20SM90_TMA_LOAD_IM2COLES1D_vEEEENS_8epilogue10collective18CollectiveEpilogueINS1I_23Sm100TmaWarpSpecializedILi3ELi2ELi16ELb1ELb0EEEJSK_NSB_IJNSU_ISG_SD_EENSU_ISI_SD_EEEEESL_NSB_IJlNSB_IJSD_lllEEESV_EEESL_S1R_NS1I_6fusion15FusionCallbacksIS1M_NS1S_17LinearCombinationISL_fSL_fLNS_15FloatRoundStyleE2EEESK_S1P_JEEENSA_5SM1004TMEM4LOAD26SM100_TMEM_LOAD_16dp256b4xES13_NS14_INS15_ILi2ELi4ELi3EEES18_NSU_INSB_IJS19_SI_EEENSB_IJSI_SD_EEEEEEENSA_17SM75_U32x4_LDSM_NENSA_14SM90_TMA_STOREES26_NSA_17SM90_U32x4_STSM_NENSA_39AutoVectorizingCopyWithAssumedAlignmentILi128EEEEEEvvEEEEvNT_6ParamsE:
[----:B------:R-:W1:Y:S01]  /*0000*/  LDC R1, c[0x0][0x37c] ;  /* 0x0000df00ff017b82 */ /* 0x000e620000000800 */
[----:B------:R-:W2:Y:S07]  /*0010*/  S2R R54, SR_TID.X ;  /* 0x0000000000367919 */ /* 0x000eae0000002100 */
[----:B------:R-:W3:Y:S01]  /*0020*/  LDC.64 R2, c[0x0][0x990] ;  /* 0x00026400ff027b82 */ /* 0x000ee20000000a00 */
[----:B------:R-:W-:Y:S01]  /*0030*/  ELECT P2, URZ, PT ;  /* 0x0000000000ff782f */ /* 0x000fe20003840000 */
[----:B-1----:R-:W-:Y:S01]  /*0040*/  VIADD R1, R1, 0xfffffff8 ;  /* 0xfffffff801017836 */ /* 0x002fe20000000000 */
[----:B------:R-:W-:-:S02]  /*0050*/  PRMT R55, RZ, 0x7610, R55 ;  /* 0x00007610ff377816 */ /* 0x000fc40000000037 */
[----:B---3--:R-:W-:-:S04]  /*0060*/  ISETP.NE.U32.AND P0, PT, R2, RZ, PT ;  /* 0x000000ff0200720c */ /* 0x008fc80003f05070 */
[----:B------:R-:W-:Y:S02]  /*0070*/  ISETP.NE.AND.EX P0, PT, R3, RZ, PT, P0 ;  /* 0x000000ff0300720c */ /* 0x000fe40003f05300 */
[----:B--2---:R-:W-:-:S05]  /*0080*/  SHF.R.U32.HI R56, RZ, 0x5, R54 ;  /* 0x00000005ff387819 */ /* 0x004fca0000011636 */
[----:B------:R-:W1:Y:S02]  /*0090*/  SHFL.IDX PT, R0, R56, RZ, 0x1f ;  /* 0x00001fff38007589 */ /* 0x000e6400000e0000 */
[----:B-1----:R-:W-:-:S04]  /*00a0*/  R2UR UR15, R0 ;  /* 0x00000000000f72ca */ /* 0x002fc800000e0000 */
[----:B------:R-:W-:Y:S05]  /*00b0*/  @P0 BRA `(.L_x_0) ;  /* 0x0000000000300947 */ /* 0x000fea0003800000 */
[----:B------:R-:W1:Y:S02]  /*00c0*/  LDCU.64 UR4, c[0x0][0x988] ;  /* 0x00013100ff0477ac */ /* 0x000e640008000a00 */
[----:B-1----:R-:W-:-:S04]  /*00d0*/  UISETP.NE.U32.AND UP0, UPT, UR4, URZ, UPT ;  /* 0x000000ff0400728c */ /* 0x002fc8000bf05070 */
[----:B------:R-:W-:-:S09]  /*00e0*/  UISETP.NE.AND.EX UP0, UPT, UR5, URZ, UPT, UP0 ;  /* 0x000000ff0500728c */ /* 0x000fd2000bf05300 */
[----:B------:R-:W-:Y:S05]  /*00f0*/  BRA.U !UP0, `(.L_x_1) ;  /* 0x0000000108147547 */ /* 0x000fea000b800000 */
[----:B------:R-:W1:Y:S01]  /*0100*/  LDC.64 R26, c[0x0][0x988] ;  /* 0x00026200ff1a7b82 */ /* 0x000e620000000a00 */
[----:B------:R-:W1:Y:S02]  /*0110*/  LDCU.64 UR4, c[0x0][0x358] ;  /* 0x00006b00ff0477ac */ /* 0x000e640008000a00 */
[----:B-1----:R1:W5:Y:S01]  /*0120*/  LDG.E R26, desc[UR4][R26.64] ;  /* 0x000000041a1a7981 */ /* 0x002362000c1e1900 */
[----:B------:R-:W-:Y:S01]  /*0130*/  HFMA2 R55, -RZ, RZ, 0, 5.9604644775390625e-08 ;  /* 0x00000001ff377431 */ /* 0x000fe200000001ff */
[----:B------:R-:W-:Y:S05]  /*0140*/  BRA `(.L_x_0) ;  /* 0x00000000000c7947 */ /* 0x000fea0003800000 */
.L_x_1:
[----:B------:R-:W1:Y:S01]  /*0150*/  LDCU UR4, c[0x0][0x980] ;  /* 0x00013000ff0477ac */ /* 0x000e620008000800 */
[----:B------:R-:W-:Y:S01]  /*0160*/  HFMA2 R55, -RZ, RZ, 0, 5.9604644775390625e-08 ;  /* 0x00000001ff377431 */ /* 0x000fe200000001ff */
[----:B-1----:R-:W-:-:S07]  /*0170*/  MOV R26, UR4 ;  /* 0x00000004001a7c02 */ /* 0x002fce0008000f00 */
.L_x_0:
[----:B------:R-:W2:Y:S02]  /*0180*/  LDCU.64 UR4, c[0x0][0x9b0] ;  /* 0x00013600ff0477ac */ /* 0x000ea40008000a00 */
[----:B--2---:R-:W-:-:S04]  /*0190*/  UISETP.NE.U32.AND UP0, UPT, UR4, URZ, UPT ;  /* 0x000000ff0400728c */ /* 0x004fc8000bf05070 */
[----:B------:R-:W-:-:S09]  /*01a0*/  UISETP.NE.AND.EX UP0, UPT, UR5, URZ, UPT, UP0 ;  /* 0x000000ff0500728c */ /* 0x000fd2000bf05300 */
[----:B------:R-:W-:Y:S05]  /*01b0*/  BRA.U UP0, `(.L_x_2) ;  /* 0x0000000100287547 */ /* 0x000fea000b800000 */
[----:B------:R-:W2:Y:S02]  /*01c0*/  LDCU.64 UR4, c[0x0][0x9a8] ;  /* 0x00013500ff0477ac */ /* 0x000ea40008000a00 */
[----:B--2---:R-:W-:-:S04]  /*01d0*/  UISETP.NE.U32.AND UP0, UPT, UR4, URZ, UPT ;  /* 0x000000ff0400728c */ /* 0x004fc8000bf05070 */
[----:B------:R-:W-:-:S09]  /*01e0*/  UISETP.NE.AND.EX UP0, UPT, UR5, URZ, UPT, UP0 ;  /* 0x000000ff0500728c */ /* 0x000fd2000bf05300 */
[----:B------:R-:W-:Y:S05]  /*01f0*/  BRA.U !UP0, `(.L_x_3) ;  /* 0x0000000108107547 */ /* 0x000fea000b800000 */
[----:B------:R-:W2:Y:S01]  /*0200*/  LDC.64 R24, c[0x0][0x9a8] ;  /* 0x00026a00ff187b82 */ /* 0x000ea20000000a00 */
[----:B------:R-:W2:Y:S02]  /*0210*/  LDCU.64 UR4, c[0x0][0x358] ;  /* 0x00006b00ff0477ac */ /* 0x000ea40008000a00 */
[----:B--2---:R2:W5:Y:S01]  /*0220*/  LDG.E R24, desc[UR4][R24.64] ;  /* 0x0000000418187981 */ /* 0x004562000c1e1900 */
[----:B------:R-:W-:Y:S05]  /*0230*/  BRA `(.L_x_2) ;  /* 0x0000000000087947 */ /* 0x000fea0003800000 */
.L_x_3:
[----:B------:R-:W2:Y:S02]  /*0240*/  LDCU UR4, c[0x0][0x9a0] ;  /* 0x00013400ff0477ac */ /* 0x000ea40008000800 */
[----:B--2---:R-:W-:Y:S02]  /*0250*/  MOV R24, UR4 ;  /* 0x0000000400187c02 */ /* 0x004fe40008000f00 */
.L_x_2:
[----:B------:R-:W3:Y:S01]  /*0260*/  LDC.64 R4, c[0x0][0x988] ;  /* 0x00026200ff047b82 */ /* 0x000ee20000000a00 */
[----:B------:R-:W-:Y:S01]  /*0270*/  IMAD.U32 R0, RZ, RZ, UR15 ;  /* 0x0000000fff007e24 */ /* 0x000fe2000f8e00ff */
[----:B------:R-:W-:Y:S01]  /*0280*/  ISETP.EQ.U32.AND P4, PT, R2, RZ, PT ;  /* 0x000000ff0200720c */ /* 0x000fe20003f82070 */
[----:B------:R-:W-:Y:S03]  /*0290*/  BSSY.RECONVERGENT B0, `(.L_x_4) ;  /* 0x0000012000007945 */ /* 0x000fe60003800200 */
[----:B------:R-:W-:Y:S02]  /*02a0*/  ISETP.NE.OR P1, PT, R0, 0x1, !P2 ;  /* 0x000000010000780c */ /* 0x000fe40005725670 */
[----:B---3--:R-:W-:-:S04]  /*02b0*/  ISETP.NE.U32.AND P0, PT, R4, RZ, PT ;  /* 0x000000ff0400720c */ /* 0x008fc80003f05070 */
[----:B------:R-:W-:-:S13]  /*02c0*/  ISETP.NE.AND.EX P0, PT, R5, RZ, PT, P0 ;  /* 0x000000ff0500720c */ /* 0x000fda0003f05300 */
[----:B------:R-:W-:Y:S01]  /*02d0*/  VOTEU.ANY UP3, P0 ;  /* 0x0000000000ff7886 */ /* 0x000fe20000060100 */
[----:B------:R-:W-:Y:S02]  /*02e0*/  PLOP3.LUT P3, PT, PT, PT, UP3, 0x80, 0x8 ;  /* 0x000000000008781c */ /* 0x000fe40003f6f038 */
[----:B------:R-:W-:Y:S02]  /*02f0*/  ISETP.NE.OR P0, PT, R0, 0x3, !P2 ;  /* 0x000000030000780c */ /* 0x000fe40005705670 */
[----:B------:R-:W-:-:S04]  /*0300*/  ISETP.EQ.OR.EX P5, PT, R3, RZ, !P3, P4 ;  /* 0x000000ff0300720c */ /* 0x000fc80005fa2740 */
[----:B------:R-:W-:Y:S01]  /*0310*/  P2R R61, PR, RZ, 0x20 ;  /* 0x00000020ff3d7803 */ /* 0x000fe20000000000 */
[----:B------:R-:W-:Y:S05]  /*0320*/  @P1 BRA `(.L_x_5) ;  /* 0x0000000000201947 */ /* 0x000fea0003800000 */
[----:B------:R-:W3:Y:S02]  /*0330*/  LDCU.64 UR4, c[0x0][0x348] ;  /* 0x00006900ff0477ac */ /* 0x000ee40008000a00 */
[----:B---3--:R-:W-:Y:S02]  /*0340*/  UIADD3 UR6, UP1, UPT, UR4, 0x80, URZ ;  /* 0x0000008004067890 */ /* 0x008fe4000ff3e0ff */
[----:B------:R-:W-:Y:S02]  /*0350*/  UIADD3 UR4, UP0, UPT, UR4, 0x180, URZ ;  /* 0x0000018004047890 */ /* 0x000fe4000ff1e0ff */
[----:B------:R-:W-:Y:S02]  /*0360*/  UIADD3.X UR7, UPT, UPT, URZ, UR5, URZ, UP1, !UPT ;  /* 0x00000005ff077290 */ /* 0x000fe40008ffe4ff */
[----:B------:R-:W-:-:S07]  /*0370*/  UIADD3.X UR5, UPT, UPT, URZ, UR5, URZ, UP0, !UPT ;  /* 0x00000005ff057290 */ /* 0x000fce00087fe4ff */
[----:B------:R3:W-:Y:S02]  /*0380*/  UTMACCTL.PF [UR6] ;  /* 0x00000000060079b9 */ /* 0x0007e40008040000 */
[----:B------:R3:W-:Y:S02]  /*0390*/  UTMACCTL.PF [UR4] ;  /* 0x00000000040079b9 */ /* 0x0007e40008040000 */
[----:B---3--:R-:W-:Y:S01]  /*03a0*/  NOP ;  /* 0x0000000000007918 */ /* 0x008fe20000000000 */
.L_x_5:
[----:B------:R-:W-:Y:S05]  /*03b0*/  BSYNC.RECONVERGENT B0 ;  /* 0x0000000000007941 */ /* 0x000fea0003800200 */
.L_x_4:
[----:B------:R-:W-:Y:S04]  /*03c0*/  BSSY.RECONVERGENT B0, `(.L_x_6) ;  /* 0x000000a000007945 */ /* 0x000fe80003800200 */
        /* <DEDUP_REMOVED lines=9> */
.L_x_7:
[----:B------:R-:W-:Y:S05]  /*0460*/  BSYNC.RECONVERGENT B0 ;  /* 0x0000000000007941 */ /* 0x000fea0003800200 */
.L_x_6:
[----:B------:R-:W-:Y:S01]  /*0470*/  UPLOP3.LUT UP2, UPT, UPT, UPT, UPT, 0x80, 0x8 ;  /* 0x000000000008789c */ /* 0x000fe20003f4f070 */
[----:B------:R-:W-:Y:S10]  /*0480*/  @!P5 BRA `(.L_x_8) ;  /* 0x000000000024d947 */ /* 0x000ff40003800000 */
[----:B------:R-:W-:Y:S01]  /*0490*/  ISETP.NE.U32.AND P1, PT, R2, RZ, PT ;  /* 0x000000ff0200720c */ /* 0x000fe20003f25070 */
[----:B------:R-:W-:Y:S01]  /*04a0*/  USEL UR4, URZ, 0xffffffff, UP3 ;  /* 0xffffffffff047887 */ /* 0x000fe20009800000 */
[----:B-----5:R-:W-:Y:S02]  /*04b0*/  FSETP.NEU.AND P0, PT, R26, RZ, PT ;  /* 0x000000ff1a00720b */ /* 0x020fe40003f0d000 */
[----:B------:R-:W-:-:S11]  /*04c0*/  ISETP.NE.AND.EX P1, PT, R3, RZ, PT, P1 ;  /* 0x000000ff0300720c */ /* 0x000fd60003f25310 */
[----:B------:R-:W-:Y:S02]  /*04d0*/  VOTEU.ANY UP0, P0 ;  /* 0x0000000000ff7886 */ /* 0x000fe40000000100 */
[----:B------:R-:W-:-:S05]  /*04e0*/  VOTEU.ANY UP1, P1 ;  /* 0x0000000000ff7886 */ /* 0x000fca0000820100 */
[----:B------:R-:W-:-:S04]  /*04f0*/  @!UP1 USEL UR4, URZ, 0xffffffff, UP0 ;  /* 0xffffffffff049887 */ /* 0x000fc80008000000 */
[----:B------:R-:W-:-:S04]  /*0500*/  ULOP3.LUT UR4, UR4, 0x1, URZ, 0xc0, !UPT ;  /* 0x0000000104047892 */ /* 0x000fc8000f8ec0ff */
[----:B------:R-:W-:-:S11]  /*0510*/  UISETP.NE.U32.AND UP2, UPT, UR4, 0x1, UPT ;  /* 0x000000010400788c */ /* 0x000fd6000bf45070 */
.L_x_8:
[----:B------:R-:W3:Y:S01]  /*0520*/  SHFL.IDX PT, R2, R56, RZ, 0x1f ;  /* 0x00001fff38027589 */ /* 0x000ee200000e0000 */
[----:B------:R-:W-:-:S04]  /*0530*/  UISETP.NE.AND UP0, UPT, UR15, 0x2, UPT ;  /* 0x000000020f00788c */ /* 0x000fc8000bf05270 */
[----:B------:R-:W-:Y:S01]  /*0540*/  USEL UR46, URZ, 0x1, UP0 ;  /* 0x00000001ff2e7887 */ /* 0x000fe20008000000 */
[----:B---3--:R-:W-:-:S13]  /*0550*/  ISETP.NE.AND P0, PT, R2, RZ, PT ;  /* 0x000000ff0200720c */ /* 0x008fda0003f05270 */
[----:B------:R-:W-:Y:S05]  /*0560*/  @P0 BRA `(.L_x_9) ;  /* 0x0000000400040947 */ /* 0x000fea0003800000 */
[----:B------:R-:W-:Y:S01]  /*0570*/  ELECT P0, URZ, PT ;  /* 0x0000000000ff782f */ /* 0x000fe20003800000 */
[----:B------:R-:W-:-:S12]  /*0580*/  BSSY.RECONVERGENT B0, `(.L_x_9) ;  /* 0x000003f000007945 */ /* 0x000fd80003800200 */
[----:B------:R-:W-:Y:S05]  /*0590*/  @!P0 BRA `(.L_x_10) ;  /* 0x0000000000f48947 */ /* 0x000fea0003800000 */
[----:B------:R-:W3:Y:S01]  /*05a0*/  S2UR UR4, SR_CgaCtaId ;  /* 0x00000000000479c3 */ /* 0x000ee20000008800 */
[----:B------:R-:W-:Y:S01]  /*05b0*/  UMOV UR5, 0x400 ;  /* 0x0000040000057882 */ /* 0x000fe20000000000 */
[----:B------:R-:W-:Y:S02]  /*05c0*/  UMOV UR6, 0x1 ;  /* 0x0000000100067882 */ /* 0x000fe40000000000 */
[----:B------:R-:W-:-:S04]  /*05d0*/  UIADD3 UR6, UPT, UPT, -UR6, 0x100000, URZ ;  /* 0x0010000006067890 */ /* 0x000fc8000fffe1ff */
[----:B------:R-:W-:Y:S02]  /*05e0*/  USHF.L.U32 UR7, UR6, 0xb, URZ ;  /* 0x0000000b06077899 */ /* 0x000fe400080006ff */
[----:B------:R-:W-:Y:S02]  /*05f0*/  USHF.L.U32 UR6, UR6, 0x1, URZ ;  /* 0x0000000106067899 */ /* 0x000fe400080006ff */
[----:B---3--:R-:W-:Y:S01]  /*0600*/  ULEA UR4, UR4, UR5, 0x18 ;  /* 0x0000000504047291 */ /* 0x008fe2000f8ec0ff */
[----:B------:R-:W3:Y:S11]  /*0610*/  FENCE.VIEW.ASYNC.S ;  /* 0x00000000000073c6 */ /* 0x000ef60000000000 */
[----:B---3--:R3:W4:Y:S01]  /*0620*/  SYNCS.EXCH.64 URZ, [UR4], UR6 ;  /* 0x0000000604ff75b2 */ /* 0x0087220008000100 */
[----:B------:R3:W1:Y:S01]  /*0630*/  SYNCS.EXCH.64 URZ, [UR4+0xd0], UR6 ;  /* 0x0000d00604ff75b2 */ /* 0x0006620008000100 */
        /* <DEDUP_REMOVED lines=49> */
[----:B------:R3:W1:Y:S02]  /*0950*/  SYNCS.EXCH.64 URZ, [UR4+0x198], UR6 ;  /* 0x0001980604ff75b2 */ /* 0x0006640008000100 */
[----:B---34-:R-:W-:Y:S01]  /*0960*/  NOP ;  /* 0x0000000000007918 */ /* 0x018fe20000000000 */
.L_x_10:
[----:B------:R-:W-:Y:S05]  /*0970*/  BSYNC.RECONVERGENT B0 ;  /* 0x0000000000007941 */ /* 0x000fea0003800200 */
.L_x_9:
[----:B------:R-:W3:Y:S01]  /*0980*/  SHFL.IDX PT, R2, R56, RZ, 0x1f ;  /* 0x00001fff38027589 */ /* 0x000ee200000e0000 */
[----:B------:R-:W-:Y:S01]  /*0990*/  NOP ;  /* 0x0000000000007918 */ /* 0x000fe20000000000 */
[----:B---3--:R-:W-:-:S13]  /*09a0*/  ISETP.NE.AND P0, PT, R2, 0x1, PT ;  /* 0x000000010200780c */ /* 0x008fda0003f05270 */
[----:B------:R-:W-:Y:S05]  /*09b0*/  @P0 BRA `(.L_x_11) ;  /* 0x0000000000500947 */ /* 0x000fea0003800000 */
[----:B------:R-:W3:Y:S01]  /*09c0*/  S2UR UR4, SR_CgaCtaId ;  /* 0x00000000000479c3 */ /* 0x000ee20000008800 */
[----:B------:R-:W-:Y:S01]  /*09d0*/  UMOV UR5, 0x400 ;  /* 0x0000040000057882 */ /* 0x000fe20000000000 */
[----:B------:R-:W-:Y:S01]  /*09e0*/  UMOV UR8, 0x20 ;  /* 0x0000002000087882 */ /* 0x000fe20000000000 */
[----:B------:R-:W-:Y:S01]  /*09f0*/  UMOV UR6, 0x80 ;  /* 0x0000008000067882 */ /* 0x000fe20000000000 */
[----:B------:R-:W-:-:S04]  /*0a00*/  UIADD3 UR8, UPT, UPT, -UR8, 0x100000, URZ ;  /* 0x0010000008087890 */ /* 0x000fc8000fffe1ff */
[----:B------:R-:W-:Y:S02]  /*0a10*/  USHF.L.U32 UR9, UR8, 0xb, URZ ;  /* 0x0000000b08097899 */ /* 0x000fe400080006ff */
[----:B------:R-:W-:Y:S02]  /*0a20*/  USHF.L.U32 UR8, UR8, 0x1, URZ ;  /* 0x0000000108087899 */ /* 0x000fe400080006ff */
[----:B------:R-:W-:-:S04]  /*0a30*/  UIADD3 UR6, UPT, UPT, -UR6, 0x100000, URZ ;  /* 0x0010000006067890 */ /* 0x000fc8000fffe1ff */
[----:B------:R-:W-:Y:S02]  /*0a40*/  USHF.L.U32 UR7, UR6, 0xb, URZ ;  /* 0x0000000b06077899 */ /* 0x000fe400080006ff */
[----:B------:R-:W-:Y:S01]  /*0a50*/  USHF.L.U32 UR6, UR6, 0x1, URZ ;  /* 0x0000000106067899 */ /* 0x000fe200080006ff */
[----:B------:R-:W-:Y:S01]  /*0a60*/  ELECT P0, URZ, PT ;  /* 0x0000000000ff782f */ /* 0x000fe20003800000 */
[----:B---3--:R-:W-:Y:S01]  /*0a70*/  ULEA UR4, UR4, UR5, 0x18 ;  /* 0x0000000504047291 */ /* 0x008fe2000f8ec0ff */
[----:B------:R-:W3:Y:S11]  /*0a80*/  FENCE.VIEW.ASYNC.S ;  /* 0x00000000000073c6 */ /* 0x000ef60000000000 */
[----:B---3--:R3:W4:Y:S01]  /*0a90*/  SYNCS.EXCH.64 URZ, [UR4+0x1a0], UR8 ;  /* 0x0001a00804ff75b2 */ /* 0x0087220008000100 */
[----:B------:R3:W1:Y:S01]  /*0aa0*/  SYNCS.EXCH.64 URZ, [UR4+0x1b8], UR6 ;  /* 0x0001b80604ff75b2 */ /* 0x0006620008000100 */
[----:B------:R3:W1:Y:S01]  /*0ab0*/  SYNCS.EXCH.64 URZ, [UR4+0x1a8], UR8 ;  /* 0x0001a80804ff75b2 */ /* 0x0006620008000100 */
[----:B------:R3:W1:Y:S01]  /*0ac0*/  SYNCS.EXCH.64 URZ, [UR4+0x1c0], UR6 ;  /* 0x0001c00604ff75b2 */ /* 0x0006620008000100 */
[----:B------:R3:W1:Y:S01]  /*0ad0*/  SYNCS.EXCH.64 URZ, [UR4+0x1b0], UR8 ;  /* 0x0001b00804ff75b2 */ /* 0x0006620008000100 */
[----:B------:R3:W1:Y:S01]  /*0ae0*/  SYNCS.EXCH.64 URZ, [UR4+0x1c8], UR6 ;  /* 0x0001c80604ff75b2 */ /* 0x0006620008000100 */
[----:B------:R-:W-:Y:S01]  /*0af0*/  NOP ;  /* 0x0000000000007918 */ /* 0x000fe20000000000 */
.L_x_11:
[----:B------:R-:W2:Y:S01]  /*0b00*/  SHFL.IDX PT, R2, R56, RZ, 0x1f ;  /* 0x00001fff38027589 */ /* 0x000ea200000e0000 */
[----:B------:R-:W-:Y:S01]  /*0b10*/  NOP ;  /* 0x0000000000007918 */ /* 0x000fe20000000000 */
[----:B--2---:R-:W-:-:S13]  /*0b20*/  ISETP.NE.AND P0, PT, R2, 0x3, PT ;  /* 0x000000030200780c */ /* 0x004fda0003f05270 */
[----:B------:R-:W-:Y:S05]  /*0b30*/  @P0 BRA `(.L_x_12) ;  /* 0x0000000000300947 */ /* 0x000fea0003800000 */
[----:B---3--:R-:W2:Y:S01]  /*0b40*/  S2UR UR4, SR_CgaCtaId ;  /* 0x00000000000479c3 */ /* 0x008ea20000008800 */
[----:B------:R-:W-:Y:S01]  /*0b50*/  UMOV UR6, 0x400 ;  /* 0x0000040000067882 */ /* 0x000fe20000000000 */
[----:B------:R-:W-:Y:S01]  /*0b60*/  UMOV UR5, 0x20 ;  /* 0x0000002000057882 */ /* 0x000fe20000000000 */
[----:B------:R-:W-:Y:S01]  /*0b70*/  ELECT P0, URZ, PT ;  /* 0x0000000000ff782f */ /* 0x000fe20003800000 */
[----:B--2---:R-:W-:Y:S02]  /*0b80*/  ULEA UR6, UR4, UR6, 0x18 ;  /* 0x0000000604067291 */ /* 0x004fe4000f8ec0ff */
[----:B------:R-:W-:-:S04]  /*0b90*/  UIADD3 UR4, UPT, UPT, -UR5, 0x100000, URZ ;  /* 0x0010000005047890 */ /* 0x000fc8000fffe1ff */
[----:B------:R-:W-:Y:S02]  /*0ba0*/  USHF.L.U32 UR5, UR4, 0xb, URZ ;  /* 0x0000000b04057899 */ /* 0x000fe400080006ff */
[----:B------:R-:W-:Y:S01]  /*0bb0*/  USHF.L.U32 UR4, UR4, 0x1, URZ ;  /* 0x0000000104047899 */ /* 0x000fe200080006ff */
[----:B------:R-:W2:Y:S11]  /*0bc0*/  FENCE.VIEW.ASYNC.S ;  /* 0x00000000000073c6 */ /* 0x000eb60000000000 */
[----:B--2---:R2:W3:Y:S01]  /*0bd0*/  SYNCS.EXCH.64 URZ, [UR6+0x1d0], UR4 ;  /* 0x0001d00406ff75b2 */ /* 0x0044e20008000100 */
[----:B------:R2:W1:Y:S01]  /*0be0*/  SYNCS.EXCH.64 URZ, [UR6+0x1d8], UR4 ;  /* 0x0001d80406ff75b2 */ /* 0x0004620008000100 */
[----:B------:R-:W-:Y:S01]  /*0bf0*/  NOP ;  /* 0x0000000000007918 */ /* 0x000fe20000000000 */
.L_x_12:
[----:B------:R-:W4:Y:S01]  /*0c00*/  SHFL.IDX PT, R2, R56, RZ, 0x1f ;  /* 0x00001fff38027589 */ /* 0x000f2200000e0000 */
[----:B------:R-:W-:Y:S01]  /*0c10*/  NOP ;  /* 0x0000000000007918 */ /* 0x000fe20000000000 */
[----:B----4-:R-:W-:-:S13]  /*0c20*/  ISETP.NE.AND P0, PT, R2, 0x4, PT ;  /* 0x000000040200780c */ /* 0x010fda0003f05270 */
[----:B------:R-:W-:Y:S05]  /*0c30*/  @P0 BRA `(.L_x_13) ;  /* 0x0000000000440947 */ /* 0x000fea0003800000 */
[----:B--23--:R-:W2:Y:S01]  /*0c40*/  S2UR UR6, SR_CgaCtaId ;  /* 0x00000000000679c3 */ /* 0x00cea20000008800 */
[----:B------:R-:W-:Y:S01]  /*0c50*/  UMOV UR4, 0x100 ;  /* 0x0000010000047882 */ /* 0x000fe20000000000 */
[----:B------:R-:W-:Y:S01]  /*0c60*/  UMOV UR5, 0x400 ;  /* 0x0000040000057882 */ /* 0x000fe20000000000 */
[----:B------:R-:W-:Y:S01]  /*0c70*/  USEL UR4, UR4, 0xe0, UP2 ;  /* 0x000000e004047887 */ /* 0x000fe20009000000 */
[----:B------:R-:W-:Y:S01]  /*0c80*/  UMOV UR8, 0x1 ;  /* 0x0000000100087882 */ /* 0x000fe20000000000 */
[----:B------:R-:W-:Y:S01]  /*0c90*/  ELECT P0, URZ, PT ;  /* 0x0000000000ff782f */ /* 0x000fe20003800000 */
[----:B------:R-:W-:-:S04]  /*0ca0*/  UIADD3 UR8, UPT, UPT, -UR8, 0x100000, URZ ;  /* 0x0010000008087890 */ /* 0x000fc8000fffe1ff */
[----:B------:R-:W-:Y:S02]  /*0cb0*/  USHF.L.U32 UR9, UR8, 0xb, URZ ;  /* 0x0000000b08097899 */ /* 0x000fe400080006ff */
[----:B------:R-:W-:Y:S02]  /*0cc0*/  USHF.L.U32 UR8, UR8, 0x1, URZ ;  /* 0x0000000108087899 */ /* 0x000fe400080006ff */
[----:B--2---:R-:W-:Y:S02]  /*0cd0*/  ULEA UR6, UR6, UR5, 0x18 ;  /* 0x0000000506067291 */ /* 0x004fe4000f8ec0ff */
[----:B------:R-:W-:-:S04]  /*0ce0*/  UIADD3 UR4, UPT, UPT, -UR4, 0x100000, URZ ;  /* 0x0010000004047890 */ /* 0x000fc8000fffe1ff */
[----:B------:R-:W-:Y:S02]  /*0cf0*/  USHF.L.U32 UR5, UR4, 0xb, URZ ;  /* 0x0000000b04057899 */ /* 0x000fe400080006ff */
[----:B------:R-:W-:Y:S01]  /*0d00*/  USHF.L.U32 UR4, UR4, 0x1, URZ ;  /* 0x0000000104047899 */ /* 0x000fe200080006ff */
[----:B------:R-:W2:Y:S03]  /*0d10*/  FENCE.VIEW.ASYNC.S ;  /* 0x00000000000073c6 */ /* 0x000ea60000000000 */
[----:B--2---:R4:W2:Y:S08]  /*0d20*/  SYNCS.EXCH.64 URZ, [UR6+0x1e0], UR8 ;  /* 0x0001e00806ff75b2 */ /* 0x0048b00008000100 */
[----:B------:R4:W3:Y:S02]  /*0d30*/  SYNCS.EXCH.64 URZ, [UR6+0x1e8], UR4 ;  /* 0x0001e80406ff75b2 */ /* 0x0008e40008000100 */
[----:B----4-:R-:W-:Y:S01]  /*0d40*/  NOP ;  /* 0x0000000000007918 */ /* 0x010fe20000000000 */
.L_x_13:
[----:B------:R-:W4:Y:S01]  /*0d50*/  SHFL.IDX PT, R2, R56, RZ, 0x1f ;  /* 0x00001fff38027589 */ /* 0x000f2200000e0000 */
[----:B------:R-:W1:Y:S01]  /*0d60*/  S2UR UR28, SR_CTAID.X ;  /* 0x00000000001c79c3 */ /* 0x000e620000002500 */
[----:B------:R-:W-:-:S07]  /*0d70*/  NOP ;  /* 0x0000000000007918 */ /* 0x000fce0000000000 */
[----:B------:R-:W1:Y:S01]  /*0d80*/  S2UR UR22, SR_CTAID.Y ;  /* 0x00000000001679c3 */ /* 0x000e620000002600 */
[----:B----4-:R-:W-:-:S13]  /*0d90*/  ISETP.NE.AND P0, PT, R2, 0x5, PT ;  /* 0x000000050200780c */ /* 0x010fda0003f05270 */
[----:B-1----:R-:W-:Y:S05]  /*0da0*/  @P0 BRA `(.L_x_14) ;  /* 0x0000000000480947 */ /* 0x002fea0003800000 */
[----:B--23--:R-:W1:Y:S01]  /*0db0*/  S2UR UR4, SR_CgaCtaId ;  /* 0x00000000000479c3 */ /* 0x00ce620000008800 */
        /* <DEDUP_REMOVED lines=10> */
[----:B-1----:R-:W-:Y:S01]  /*0e60*/  ULEA UR4, UR4, UR5, 0x18 ;  /* 0x0000000504047291 */ /* 0x002fe2000f8ec0ff */
[----:B------:R-:W1:Y:S11]  /*0e70*/  FENCE.VIEW.ASYNC.S ;  /* 0x00000000000073c6 */ /* 0x000e760000000000 */
[----:B-1----:R1:W4:Y:S01]  /*0e80*/  SYNCS.EXCH.64 URZ, [UR4+0x1f0], UR8 ;  /* 0x0001f00804ff75b2 */ /* 0x0023220008000100 */
[----:B------:R1:W2:Y:S01]  /*0e90*/  SYNCS.EXCH.64 URZ, [UR4+0x200], UR6 ;  /* 0x0002000604ff75b2 */ /* 0x0002a20008000100 */
[----:B------:R1:W3:Y:S01]  /*0ea0*/  SYNCS.EXCH.64 URZ, [UR4+0x1f8], UR8 ;  /* 0x0001f80804ff75b2 */ /* 0x0002e20008000100 */
[----:B------:R1:W1:Y:S01]  /*0eb0*/  SYNCS.EXCH.64 URZ, [UR4+0x208], UR6 ;  /* 0x0002080604ff75b2 */ /* 0x0002620008000100 */
[----:B------:R-:W-:Y:S01]  /*0ec0*/  NOP ;  /* 0x0000000000007918 */ /* 0x000fe20000000000 */
.L_x_14:
[----:B------:R-:W-:-:S05]  /*0ed0*/  CS2R.32 R49, SR_CgaSize ;  /* 0x0000000000317805 */ /* 0x000fca0000008a00 */
[----:B------:R-:W-:-:S05]  /*0ee0*/  IMAD R49, R49, -0xa0, RZ ;  /* 0xffffff6031317824 */ /* 0x000fca00078e02ff */
[----:B--2---:R-:W-:-:S14]  /*0ef0*/  R2UR UR5, R49 ;  /* 0x00000000310572ca */ /* 0x004fdc00000e0000 */
[----:B------:R-:W2:Y:S01]  /*0f00*/  LDCU UR5, c[0x0][UR5+0x2b0] ;  /* 0x00005600050577ac */ /* 0x000ea20008000800 */
[----:B------:R-:W-:Y:S02]  /*0f10*/  I2FP.F32.U32 R49, UR28 ;  /* 0x0000001c00317c45 */ /* 0x000fe40008201000 */
[----:B------:R-:W-:-:S05]  /*0f20*/  CS2R.32 R3, SR_CgaSize ;  /* 0x0000000000037805 */ /* 0x000fca0000008a00 */
[----:B------:R-:W-:-:S06]  /*0f30*/  IMAD R3, R3, -0xa0, RZ ;  /* 0xffffff6003037824 */ /* 0x000fcc00078e02ff */
[----:B------:R-:W4:Y:S01]  /*0f40*/  LDC R3, c[0x0][R3+0x2a0] ;  /* 0x0000a80003037b82 */ /* 0x000f220000000800 */
[----:B------:R-:W-:Y:S02]  /*0f50*/  I2FP.F32.U32 R48, UR22 ;  /* 0x0000001600307c45 */ /* 0x000fe40008201000 */
[----:B------:R-:W-:-:S05]  /*0f60*/  CS2R.32 R16, SR_CgaSize ;  /* 0x0000000000107805 */ /* 0x000fca0000008a00 */
[----:B------:R-:W-:-:S05]  /*0f70*/  IMAD R16, R16, -0xa0, RZ ;  /* 0xffffff6010107824 */ /* 0x000fca00078e02ff */
[----:B-1-3--:R-:W-:-:S14]  /*0f80*/  R2UR UR4, R16 ;  /* 0x00000000100472ca */ /* 0x00afdc00000e0000 */
[----:B------:R-:W1:Y:S01]  /*0f90*/  LDCU UR4, c[0x0][UR4+0x2b4] ;  /* 0x00005680040477ac */ /* 0x000e620008000800 */
[----:B------:R-:W-:Y:S01]  /*0fa0*/  NOP ;  /* 0x0000000000007918 */ /* 0x000fe20000000000 */
[----:B------:R-:W3:Y:S01]  /*0fb0*/  S2R R16, SR_CTAID.Z ;  /* 0x0000000000107919 */ /* 0x000ee20000002700 */
[----:B------:R-:W4:Y:S01]  /*0fc0*/  LDCU UR18, c[0x0][0xc24] ;  /* 0x00018480ff1277ac */ /* 0x000f220008000800 */
[----:B------:R-:W-:-:S05]  /*0fd0*/  CS2R.32 R2, SR_CgaSize ;  /* 0x0000000000027805 */ /* 0x000fca0000008a00 */
[----:B------:R-:W-:-:S06]  /*0fe0*/  IMAD R2, R2, -0xa0, RZ ;  /* 0xffffff6002027824 */ /* 0x000fcc00078e02ff */
[----:B------:R-:W3:Y:S01]  /*0ff0*/  LDC R2, c[0x0][R2+0x2a4] ;  /* 0x0000a90002027b82 */ /* 0x000ee20000000800 */
[----:B--2---:R-:W-:Y:S01]  /*1000*/  FMUL R49, R49, UR5 ;  /* 0x0000000531317c20 */ /* 0x004fe20008400000 */
[----:B-1----:R-:W-:-:S05]  /*1010*/  FMUL R48, R48, UR4 ;  /* 0x0000000430307c20 */ /* 0x002fca0008400000 */
[----:B------:R-:W1:Y:S01]  /*1020*/  F2I.U32.TRUNC.NTZ R49, R49 ;  /* 0x0000003100317305 */ /* 0x000e62000020f000 */
[----:B----4-:R-:W-:-:S07]  /*1030*/  UISETP.GE.AND UP0, UPT, UR18, 0x1, UPT ;  /* 0x000000011200788c */ /* 0x010fce000bf06270 */
[----:B------:R-:W2:Y:S01]  /*1040*/  F2I.U32.TRUNC.NTZ R48, R48 ;  /* 0x0000003000307305 */ /* 0x000ea2000020f000 */
[----:B-1----:R-:W-:-:S05]  /*1050*/  IADD3 R49, PT, PT, -R49, RZ, RZ ;  /* 0x000000ff31317210 */ /* 0x002fca0007ffe1ff */
[----:B------:R-:W-:Y:S01]  /*1060*/  IMAD R49, R3, R49, UR28 ;  /* 0x0000001c03317e24 */ /* 0x000fe2000f8e0231 */
[----:B--2---:R-:W-:-:S05]  /*1070*/  IADD3 R48, PT, PT, -R48, RZ, RZ ;  /* 0x000000ff30307210 */ /* 0x004fca0007ffe1ff */
[----:B---3--:R-:W-:Y:S01]  /*1080*/  IMAD R48, R2, R48, UR22 ;  /* 0x0000001602307e24 */ /* 0x008fe2000f8e0230 */
[----:B------:R-:W-:Y:S06]  /*1090*/  BAR.SYNC.DEFER_BLOCKING 0x0 ;  /* 0x0000000000007b1d */ /* 0x000fec0000010000 */
[----:B------:R-:W-:Y:S05]  /*10a0*/  BRA.U !UP0, `(.L_x_15) ;  /* 0x0000000108d47547 */ /* 0x000fea000b800000 */
[----:B------:R-:W1:Y:S01]  /*10b0*/  LDCU.128 UR24, c[0x0][0xc10] ;  /* 0x00018200ff1877ac */ /* 0x000e620008000c00 */
[----:B------:R-:W2:Y:S01]  /*10c0*/  LDCU UR14, c[0x0][0x370] ;  /* 0x00006e00ff0e77ac */ /* 0x000ea20008000800 */
[----:B------:R-:W3:Y:S01]  /*10d0*/  LDCU UR8, c[0x0][0x374] ;  /* 0x00006e80ff0877ac */ /* 0x000ee20008000800 */
[----:B------:R-:W4:Y:S01]  /*10e0*/  LDCU UR19, c[0x0][0xc0c] ;  /* 0x00018180ff1377ac */ /* 0x000f220008000800 */
[----:B------:R-:W4:Y:S01]  /*10f0*/  LDCU UR9, c[0x0][0xc20] ;  /* 0x00018400ff0977ac */ /* 0x000f220008000800 */
[----:B------:R-:W4:Y:S01]  /*1100*/  LDCU.64 UR16, c[0x0][0xc28] ;  /* 0x00018500ff1077ac */ /* 0x000f220008000a00 */
[----:B-1----:R-:W-:Y:S02]  /*1110*/  UISETP.NE.AND UP0, UPT, UR26, 0x1, UPT ;  /* 0x000000011a00788c */ /* 0x002fe4000bf05270 */
[----:B---3--:R-:W-:Y:S02]  /*1120*/  UIMAD.WIDE.U32 UR4, UR8, UR27, URZ ;  /* 0x0000001b080472a5 */ /* 0x008fe4000f8e00ff */
[----:B--2---:R-:W-:-:S02]  /*1130*/  UIMAD.WIDE.U32 UR6, UR14, UR24, URZ ;  /* 0x000000180e0672a5 */ /* 0x004fc4000f8e00ff */
[----:B----4-:R-:W-:Y:S02]  /*1140*/  UISETP.NE.AND UP1, UPT, UR19, 0x1, UPT ;  /* 0x000000011300788c */ /* 0x010fe4000bf25270 */
[----:B------:R-:W-:Y:S01]  /*1150*/  UIMAD.WIDE.U32 UR10, UR22, UR27, URZ ;  /* 0x0000001b160a72a5 */ /* 0x000fe2000f8e00ff */
[----:B------:R-:W-:Y:S01]  /*1160*/  UMOV UR4, UR5 ;  /* 0x0000000500047c82 */ /* 0x000fe20008000000 */
[----:B------:R-:W-:Y:S02]  /*1170*/  UISETP.NE.AND UP4, UPT, UR18, 0x1, UPT ;  /* 0x000000011200788c */ /* 0x000fe4000bf85270 */
[----:B------:R-:W-:-:S03]  /*1180*/  @UP0 USHF.R.U32.HI UR8, URZ, UR9, UR4 ;  /* 0x00000009ff080299 */ /* 0x000fc60008011604 */
[----:B------:R-:W-:Y:S01]  /*1190*/  UMOV UR6, UR11 ;  /* 0x0000000b00067c82 */ /* 0x000fe20008000000 */
[----:B------:R-:W-:Y:S01]  /*11a0*/  UMOV UR4, UR7 ;  /* 0x0000000700047c82 */ /* 0x000fe20008000000 */
[----:B------:R-:W-:Y:S02]  /*11b0*/  USHF.R.U32.HI UR10, URZ, UR9, UR6 ;  /* 0x00000009ff0a7299 */ /* 0x000fe40008011606 */
[----:B------:R-:W-:Y:S02]  /*11c0*/  @UP1 USHF.R.U32.HI UR14, URZ, UR25, UR4 ;  /* 0x00000019ff0e1299 */ /* 0x000fe40008011604 */
[----:B------:R-:W-:Y:S02]  /*11d0*/  UIMAD.WIDE.U32 UR4, UR8, UR16, URZ ;  /* 0x00000010080472a5 */ /* 0x000fe4000f8e00ff */
[----:B------:R-:W-:Y:S02]  /*11e0*/  UIMAD.WIDE.U32 UR12, UR28, UR24, URZ ;  /* 0x000000181c0c72a5 */ /* 0x000fe4000f8e00ff */
[----:B------:R-:W-:-:S03]  /*11f0*/  UIMAD.WIDE.U32 UR6, UR14, UR16, URZ ;  /* 0x000000100e0672a5 */ /* 0x000fc6000f8e00ff */
[----:B------:R-:W-:Y:S02]  /*1200*/  UMOV UR4, UR5 ;  /* 0x0000000500047c82 */ /* 0x000fe40008000000 */
[----:B------:R-:W-:Y:S01]  /*1210*/  @UP4 USHF.R.U32.HI UR8, URZ, UR17, UR4 ;  /* 0x00000011ff084299 */ /* 0x000fe20008011604 */
[----:B------:R-:W-:Y:S02]  /*1220*/  UMOV UR9, UR13 ;  /* 0x0000000d00097c82 */ /* 0x000fe40008000000 */
[----:B------:R-:W-:Y:S01]  /*1230*/  UMOV UR4, UR7 ;  /* 0x0000000700047c82 */ /* 0x000fe20008000000 */
[----:B------:R-:W-:Y:S02]  /*1240*/  USHF.R.U32.HI UR25, URZ, UR25, UR9 ;  /* 0x00000019ff197299 */ /* 0x000fe40008011609 */
[----:B------:R-:W-:Y:S02]  /*1250*/  @UP4 USHF.R.U32.HI UR14, URZ, UR17, UR4 ;  /* 0x00000011ff0e4299 */ /* 0x000fe40008011604 */
[----:B------:R-:W-:-:S02]  /*1260*/  USEL UR9, UR22, UR10, !UP0 ;  /* 0x0000000a16097287 */ /* 0x000fc4000c000000 */
[----:B------:R-:W-:Y:S02]  /*1270*/  UIMAD UR4, UR8, UR18, URZ ;  /* 0x00000012080472a4 */ /* 0x000fe4000f8e02ff */
[----:B------:R-:W-:Y:S02]  /*1280*/  USEL UR6, UR28, UR25, !UP1 ;  /* 0x000000191c067287 */ /* 0x000fe4000c800000 */
[----:B------:R-:W-:Y:S02]  /*1290*/  UISETP.GE.AND UP0, UPT, UR9, UR4, UPT ;  /* 0x000000040900728c */ /* 0x000fe4000bf06270 */
[----:B------:R-:W-:Y:S02]  /*12a0*/  UIMAD.WIDE.U32 UR4, UR9, UR16, URZ ;  /* 0x00000010090472a5 */ /* 0x000fe4000f8e00ff */
[----:B------:R-:W-:Y:S02]  /*12b0*/  UIMAD UR7, UR14, UR18, URZ ;  /* 0x000000120e0772a4 */ /* 0x000fe4000f8e02ff */
[----:B------:R-:W-:-:S02]  /*12c0*/  UIMAD.WIDE.U32 UR10, UR6, UR16, URZ ;  /* 0x00000010060a72a5 */ /* 0x000fc4000f8e00ff */
[----:B------:R-:W-:Y:S01]  /*12d0*/  UISETP.GE.OR UP0, UPT, UR6, UR7, UP0 ;  /* 0x000000070600728c */ /* 0x000fe20008706670 */
[----:B------:R-:W-:Y:S01]  /*12e0*/  UMOV UR4, UR5 ;  /* 0x0000000500047c82 */ /* 0x000fe20008000000 */
[----:B------:R-:W-:Y:S02]  /*12f0*/  UIADD3 UR8, UPT, UPT, -UR9, URZ, URZ ;  /* 0x000000ff09087290 */ /* 0x000fe4000fffe1ff */
[----:B------:R-:W-:Y:S02]  /*1300*/  USHF.R.U32.HI UR4, URZ, UR17, UR4 ;  /* 0x00000011ff047299 */ /* 0x000fe40008011604 */
[----:B------:R-:W-:Y:S02]  /*1310*/  UIMAD UR22, UR26, UR8, UR22 ;  /* 0x000000081a1672a4 */ /* 0x000fe4000f8e0216 */
[----:B------:R-:W-:Y:S02]  /*1320*/  USEL UR7, UR9, UR4, !UP4 ;  /* 0x0000000409077287 */ /* 0x000fe4000e000000 */
[----:B------:R-:W-:Y:S01]  /*1330*/  UIADD3 UR10, UPT, UPT, -UR6, URZ, URZ ;  /* 0x000000ff060a7290 */ /* 0x000fe2000fffe1ff */
[----:B------:R-:W-:-:S02]  /*1340*/  @!UP0 UMOV UR4, UR11 ;  /* 0x0000000b00048c82 */ /* 0x000fc40008000000 */
[----:B------:R-:W-:Y:S02]  /*1350*/  @!UP0 USHF.R.U32.HI UR5, URZ, UR17, UR4 ;  /* 0x00000011ff058299 */ /* 0x000fe40008011604 */
[----:B------:R-:W-:Y:S02]  /*1360*/  UIADD3 UR4, UPT, UPT, -UR7, URZ, URZ ;  /* 0x000000ff07047290 */ /* 0x000fe4000fffe1ff */
[----:B------:R-:W-:Y:S02]  /*1370*/  @!UP0 USEL UR5, UR6, UR5, !UP4 ;  /* 0x0000000506058287 */ /* 0x000fe4000e000000 */
[----:B------:R-:W-:Y:S02]  /*1380*/  UIMAD UR8, UR18, UR4, UR9 ;  /* 0x00000004120872a4 */ /* 0x000fe4000f8e0209 */
[----:B------:R-:W-:Y:S02]  /*1390*/  @!UP0 UIADD3 UR4, UPT, UPT, UR7, -UR5, URZ ;  /* 0x8000000507048290 */ /* 0x000fe4000fffe0ff */
[----:B------:R-:W-:-:S02]  /*13a0*/  @!UP0 UIMAD UR8, UR8, UR14, UR5 ;  /* 0x0000000e080882a4 */ /* 0x000fc4000f8e0205 */
[----:B------:R-:W-:Y:S02]  /*13b0*/  @!UP0 UIMAD UR9, UR4, UR18, UR6 ;  /* 0x00000012040982a4 */ /* 0x000fe4000f8e0206 */
[----:B------:R-:W-:Y:S02]  /*13c0*/  UIMAD UR4, UR19, UR10, UR28 ;  /* 0x0000000a130472a4 */ /* 0x000fe4000f8e021c */
[----:B------:R-:W-:Y:S01]  /*13d0*/  UIMAD UR22, UR9, UR26, UR22 ;  /* 0x0000001a091672a4 */ /* 0x000fe2000f8e0216 */
[----:B------:R-:W-:Y:S02]  /*13e0*/  @!UP0 UMOV UR6, UR8 ;  /* 0x0000000800068c82 */ /* 0x000fe40008000000 */
[----:B------:R-:W-:-:S12]  /*13f0*/  UIMAD UR28, UR6, UR19, UR4 ;  /* 0x00000013061c72a4 */ /* 0x000fd8000f8e0204 */
.L_x_15:
[----:B------:R-:W1:Y:S02]  /*1400*/  LDCU UR4, c[0x0][0xc30] ;  /* 0x00018600ff0477ac */ /* 0x000e640008000800 */
[----:B-1----:R-:W-:-:S09]  /*1410*/  UISETP.NE.AND UP0, UPT, UR4, 0x1, UPT ;  /* 0x000000010400788c */ /* 0x002fd2000bf05270 */
[----:B------:R-:W-:Y:S05]  /*1420*/  BRA.U UP0, `(.L_x_16) ;  /* 0x0000000100447547 */ /* 0x000fea000b800000 */
[----:B------:R-:W1:Y:S01]  /*1430*/  LDCU.128 UR8, c[0x0][0xc10] ;  /* 0x00018200ff0877ac */ /* 0x000e620008000c00 */
[----:B------:R-:W2:Y:S01]  /*1440*/  LDCU UR12, c[0x0][0xc0c] ;  /* 0x00018180ff0c77ac */ /* 0x000ea20008000800 */
[----:B------:R-:W3:Y:S01]  /*1450*/  LDCU UR13, c[0x0][0xc20] ;  /* 0x00018400ff0d77ac */ /* 0x000ee20008000800 */
[----:B-1----:R-:W-:Y:S02]  /*1460*/  UIMAD.WIDE.U32 UR6, UR28, UR8, URZ ;  /* 0x000000081c0672a5 */ /* 0x002fe4000f8e00ff */
[----:B------:R-:W-:Y:S02]  /*1470*/  UIMAD.WIDE.U32 UR4, UR22, UR11, URZ ;  /* 0x0000000b160472a5 */ /* 0x000fe4000f8e00ff */
[----:B--2---:R-:W-:Y:S02]  /*1480*/  UISETP.NE.AND UP1, UPT, UR12, 0x1, UPT ;  /* 0x000000010c00788c */ /* 0x004fe4000bf25270 */
[----:B------:R-:W-:Y:S01]  /*1490*/  UISETP.NE.AND UP0, UPT, UR10, 0x1, UPT ;  /* 0x000000010a00788c */ /* 0x000fe2000bf05270 */
[----:B------:R-:W-:-:S02]  /*14a0*/  UMOV UR6, UR7 ;  /* 0x0000000700067c82 */ /* 0x000fc40008000000 */
[----:B------:R-:W-:Y:S01]  /*14b0*/  UMOV UR4, UR5 ;  /* 0x0000000500047c82 */ /* 0x000fe20008000000 */
[----:B------:R-:W-:Y:S02]  /*14c0*/  USHF.R.U32.HI UR6, URZ, UR9, UR6 ;  /* 0x00000009ff067299 */ /* 0x000fe40008011606 */
[----:B---3--:R-:W-:Y:S02]  /*14d0*/  USHF.R.U32.HI UR4, URZ, UR13, UR4 ;  /* 0x0000000dff047299 */ /* 0x008fe40008011604 */
[----:B------:R-:W-:Y:S02]  /*14e0*/  USEL UR5, UR28, UR6, !UP1 ;  /* 0x000000061c057287 */ /* 0x000fe4000c800000 */
[----:B------:R-:W-:-:S04]  /*14f0*/  USEL UR4, UR22, UR4, !UP0 ;  /* 0x0000000416047287 */ /* 0x000fc8000c000000 */
[----:B------:R-:W-:Y:S02]  /*1500*/  UIADD3 UR6, UPT, UPT, UR5, -UR4, URZ ;  /* 0x8000000405067290 */ /* 0x000fe4000fffe0ff */
[----:B------:R-:W-:Y:S02]  /*1510*/  UIADD3 UR4, UPT, UPT, -UR5, UR4, URZ ;  /* 0x0000000405047290 */ /* 0x000fe4000fffe1ff */
[----:B------:R-:W-:Y:S02]  /*1520*/  UIMAD UR22, UR6, UR10, UR22 ;  /* 0x0000000a061672a4 */ /* 0x000fe4000f8e0216 */
[----:B------:R-:W-:-:S12]  /*1530*/  UIMAD UR28, UR4, UR12, UR28 ;  /* 0x0000000c041c72a4 */ /* 0x000fd8000f8e021c */
.L_x_16:
[----:B------:R-:W-:Y:S01]  /*1540*/  BAR.SYNC.DEFER_BLOCKING 0x0 ;  /* 0x0000000000007b1d */ /* 0x000fe20000010000 */
[----:B------:R-:W-:Y:S01]  /*1550*/  UISETP.NE.AND UP0, UPT, UR15, 0x2, UPT ;  /* 0x000000020f00788c */ /* 0x000fe2000bf05270 */
[----:B------:R-:W-:Y:S02]  /*1560*/  ISETP.NE.OR P2, PT, R0, 0x2, !P2 ;  /* 0x000000020000780c */ /* 0x000fe40005745670 */
[----:B------:R-:W-:Y:S02]  /*1570*/  LOP3.LUT R0, R54, 0x1f, RZ, 0xc0, !PT ;  /* 0x0000001f36007812 */ /* 0x000fe400078ec0ff */
[----:B------:R-:W1:Y:S04]  /*1580*/  LDCU UR39, c[0x0][0xc24] ;  /* 0x00018480ff2777ac */ /* 0x000e680008000800 */
[----:B------:R-:W-:Y:S05]  /*1590*/  BRA.U UP0, `(.L_x_17) ;  /* 0x0000002900b47547 */ /* 0x000fea000b800000 */
[----:B------:R-:W2:Y:S01]  /*15a0*/  LDCU UR7, c[0x0][0x394] ;  /* 0x00007280ff0777ac */ /* 0x000ea20008000800 */
[----:B------:R-:W-:Y:S01]  /*15b0*/  PLOP3.LUT P1, PT, PT, PT, UP2, 0x80, 0x8 ;  /* 0x000000000008781c */ /* 0x000fe20003f2f028 */
[----:B------:R-:W-:Y:S01]  /*15c0*/  IMAD.MOV.U32 R2, RZ, RZ, RZ ;  /* 0x000000ffff027224 */ /* 0x000fe200078e00ff */
[----:B------:R-:W-:Y:S01]  /*15d0*/  ISETP.EQ.OR P3, PT, R0, RZ, P2 ;  /* 0x000000ff0000720c */ /* 0x000fe20001762670 */
[----:B------:R-:W3:Y:S01]  /*15e0*/  LDCU UR6, c[0x0][0x5d8] ;  /* 0x0000bb00ff0677ac */ /* 0x000ee20008000800 */
[----:B------:R-:W-:Y:S01]  /*15f0*/  PLOP3.LUT P1, PT, P1, PT, PT, 0x8, 0x80 ;  /* 0x000000000080781c */ /* 0x000fe20000f2e170 */
[----:B------:R-:W4:Y:S01]  /*1600*/  LDCU UR56, c[0x0][0x370] ;  /* 0x00006e00ff3877ac */ /* 0x000f220008000800 */
[----:B------:R-:W1:Y:S01]  /*1610*/  LDCU.64 UR48, c[0x0][0x348] ;  /* 0x00006900ff3077ac */ /* 0x000e620008000a00 */
[----:B------:R-:W1:Y:S01]  /*1620*/  LDCU UR55, c[0x0][0x374] ;  /* 0x00006e80ff3777ac */ /* 0x000e620008000800 */
[----:B--2---:R-:W-:Y:S02]  /*1630*/  UIADD3 UR5, UPT, UPT, UR7, 0x1f, URZ ;  /* 0x0000001f07057890 */ /* 0x004fe4000fffe0ff */
[----:B---3--:R-:W-:-:S02]  /*1640*/  UIADD3 UR6, UPT, UPT, UR6, 0x3f, URZ ;  /* 0x0000003f06067890 */ /* 0x008fc4000fffe0ff */
[----:B------:R-:W-:Y:S02]  /*1650*/  USHF.R.S32.HI UR4, URZ, 0x1f, UR5 ;  /* 0x0000001fff047899 */ /* 0x000fe40008011405 */
[----:B------:R-:W-:Y:S02]  /*1660*/  UIADD3 UR60, UPT, UPT, UR7, 0x3e, URZ ;  /* 0x0000003e073c7890 */ /* 0x000fe4000fffe0ff */
[----:B------:R-:W-:Y:S02]  /*1670*/  ULEA.HI UR4, UR4, UR5, URZ, 0x5 ;  /* 0x0000000504047291 */ /* 0x000fe4000f8f28ff */
[----:B------:R-:W-:Y:S02]  /*1680*/  UIADD3 UR5, UPT, UPT, UR7, -0x1, URZ ;  /* 0xffffffff07057890 */ /* 0x000fe4000fffe0ff */
[----:B------:R-:W-:Y:S02]  /*1690*/  USHF.R.S32.HI UR58, URZ, 0x5, UR4 ;  /* 0x00000005ff3a7899 */ /* 0x000fe40008011404 */
[----:B------:R-:W-:-:S02]  /*16a0*/  UISETP.GE.U32.AND UP1, UPT, UR5, -0x3f, UPT ;  /* 0xffffffc10500788c */ /* 0x000fc4000bf26070 */
[----:B------:R-:W-:Y:S02]  /*16b0*/  UISETP.LT.U32.AND UP0, UPT, UR58, 0x1a, UPT ;  /* 0x0000001a3a00788c */ /* 0x000fe4000bf01070 */
[----:B------:R-:W-:Y:S02]  /*16c0*/  USHF.R.S32.HI UR4, URZ, 0x1f, UR6 ;  /* 0x0000001fff047899 */ /* 0x000fe40008011406 */
[----:B------:R-:W-:Y:S02]  /*16d0*/  USEL UR57, UR58, 0x1a, UP0 ;  /* 0x0000001a3a397887 */ /* 0x000fe40008000000 */
[----:B------:R-:W-:Y:S02]  /*16e0*/  ULEA.HI UR4, UR4, UR6, URZ, 0x6 ;  /* 0x0000000604047291 */ /* 0x000fe4000f8f30ff */
[----:B------:R-:W-:Y:S02]  /*16f0*/  UIADD3 UR46, UPT, UPT, UR57, -0x1, URZ ;  /* 0xffffffff392e7890 */ /* 0x000fe4000fffe0ff */
[----:B------:R-:W-:-:S02]  /*1700*/  @UP1 UIADD3 UR46, UPT, UPT, UR57, URZ, URZ ;  /* 0x000000ff392e1290 */ /* 0x000fc4000fffe0ff */
[----:B------:R-:W-:Y:S02]  /*1710*/  USHF.R.S32.HI UR54, URZ, 0x6, UR4 ;  /* 0x00000006ff367899 */ /* 0x000fe40008011404 */
[----:B------:R-:W-:Y:S02]  /*1720*/  UIADD3 UR59, UPT, UPT, UR58, -UR57, URZ ;  /* 0x800000393a3b7290 */ /* 0x000fe4000fffe0ff */
[----:B------:R-:W-:Y:S01]  /*1730*/  UIADD3 UR46, UPT, UPT, UR46, 0x1, URZ ;  /* 0x000000012e2e7890 */ /* 0x000fe2000fffe0ff */
[----:B------:R-:W-:Y:S01]  /*1740*/  UMOV UR29, 0x1 ;  /* 0x00000001001d7882 */ /* 0x000fe20000000000 */
[----:B-1--4-:R-:W-:-:S10]  /*1750*/  UMOV UR38, URZ ;  /* 0x000000ff00267c82 */ /* 0x012fd40008000000 */
.L_x_33:
[----:B------:R-:W-:Y:S01]  /*1760*/  IMAD.U32 R4, RZ, RZ, UR54 ;  /* 0x00000036ff047e24 */ /* 0x000fe2000f8e00ff */
[----:B------:R-:W1:Y:S04]  /*1770*/  LDCU UR53, c[0x0][0x5dc] ;  /* 0x0000bb80ff3577ac */ /* 0x000e680008000800 */
[-C--:B------:R-:W-:Y:S01]  /*1780*/  IABS R0, R4.reuse ;  /* 0x0000000400007213 */ /* 0x080fe20000000000 */
[----:B------:R-:W2:Y:S01]  /*1790*/  LDCU UR45, c[0x0][0x5e0] ;  /* 0x0000bc00ff2d77ac */ /* 0x000ea20008000800 */
[----:B------:R-:W-:Y:S02]  /*17a0*/  IABS R4, R4 ;  /* 0x0000000400047213 */ /* 0x000fe40000000000 */
[----:B------:R-:W-:Y:S01]  /*17b0*/  R2UR UR6, R0 ;  /* 0x00000000000672ca */ /* 0x000fe200000e0000 */
[----:B------:R-:W-:Y:S01]  /*17c0*/  UMOV UR44, 0x400 ;  /* 0x00000400002c7882 */ /* 0x000fe20000000000 */
[----:B------:R-:W-:Y:S01]  /*17d0*/  USHF.L.U32 UR42, UR28, 0x6, URZ ;  /* 0x000000061c2a7899 */ /* 0x000fe200080006ff */
[----:B------:R-:W-:Y:S01]  /*17e0*/  UMOV UR19, URZ ;  /* 0x000000ff00137c82 */ /* 0x000fe20008000000 */
[----:B-1----:R-:W-:-:S09]  /*17f0*/  IMAD.U32 R3, RZ, RZ, UR53 ;  /* 0x00000035ff037e24 */ /* 0x002fd2000f8e00ff */
[----:B------:R-:W1:Y:S08]  /*1800*/  I2F.RP R0, UR6 ;  /* 0x0000000600007d06 */ /* 0x000e700008209400 */
[----:B-1----:R-:W1:Y:S02]  /*1810*/  MUFU.RCP R0, R0 ;  /* 0x0000000000007308 */ /* 0x002e640000001000 */
[----:B-1----:R-:W-:-:S06]  /*1820*/  VIADD R0, R0, 0xffffffe ;  /* 0x0ffffffe00007836 */ /* 0x002fcc0000000000 */
[----:B------:R-:W1:Y:S02]  /*1830*/  F2I.FTZ.U32.TRUNC.NTZ R0, R0 ;  /* 0x0000000000007305 */ /* 0x000e64000021f000 */
[----:B-1----:R-:W-:Y:S02]  /*1840*/  R2UR UR5, R0 ;  /* 0x00000000000572ca */ /* 0x002fe400000e0000 */
[----:B------:R-:W-:Y:S01]  /*1850*/  IABS R0, R3 ;  /* 0x0000000300007213 */ /* 0x000fe20000000000 */
[----:B------:R-:W-:-:S03]  /*1860*/  IMAD.U32 R3, RZ, RZ, UR22 ;  /* 0x00000016ff037e24 */ /* 0x000fc6000f8e00ff */
[----:B------:R-:W-:Y:S01]  /*1870*/  R2UR UR8, R0 ;  /* 0x00000000000872ca */ /* 0x000fe200000e0000 */
[----:B------:R-:W-:Y:S01]  /*1880*/  IMAD.MOV R0, RZ, RZ, -R4 ;  /* 0x000000ffff007224 */ /* 0x000fe200078e0a04 */
[----:B------:R-:W-:-:S04]  /*1890*/  IABS R3, R3 ;  /* 0x0000000300037213 */ /* 0x000fc80000000000 */
[----:B------:R-:W-:Y:S01]  /*18a0*/  R2UR UR9, R3 ;  /* 0x00000000030972ca */ /* 0x000fe200000e0000 */
[----:B------:R-:W-:-:S04]  /*18b0*/  UIADD3 UR4, UPT, UPT, URZ, -UR5, URZ ;  /* 0x80000005ff047290 */ /* 0x000fc8000fffe0ff */
[----:B------:R-:W-:Y:S02]  /*18c0*/  UIMAD UR7, UR4, UR6, URZ ;  /* 0x00000006040772a4 */ /* 0x000fe4000f8e02ff */
[----:B------:R-:W1:Y:S01]  /*18d0*/  I2F.RP R3, UR8 ;  /* 0x0000000800037d06 */ /* 0x000e620008209400 */
[----:B------:R-:W-:Y:S02]  /*18e0*/  UMOV UR4, URZ ;  /* 0x000000ff00047c82 */ /* 0x000fe40008000000 */
[----:B------:R-:W-:Y:S02]  /*18f0*/  UIMAD.WIDE.U32 UR4, UR5, UR7, UR4 ;  /* 0x00000007050472a5 */ /* 0x000fe4000f8e0004 */
[----:B------:R-:W-:-:S05]  /*1900*/  R2UR UR7, R0 ;  /* 0x00000000000772ca */ /* 0x000fca00000e0000 */
[----:B------:R-:W-:Y:S02]  /*1910*/  UMOV UR4, UR5 ;  /* 0x0000000500047c82 */ /* 0x000fe40008000000 */
[----:B------:R-:W-:Y:S01]  /*1920*/  UIMAD.WIDE.U32 UR4, UR4, UR9, URZ ;  /* 0x00000009040472a5 */ /* 0x000fe2000f8e00ff */
[----:B-1----:R-:W1:Y:S06]  /*1930*/  MUFU.RCP R0, R3 ;  /* 0x0000000300007308 */ /* 0x002e6c0000001000 */
[----:B------:R-:W-:Y:S02]  /*1940*/  UMOV UR4, UR5 ;  /* 0x0000000500047c82 */ /* 0x000fe40008000000 */
[----:B------:R-:W-:-:S04]  /*1950*/  UIMAD UR5, UR4, UR7, UR9 ;  /* 0x00000007040572a4 */ /* 0x000fc8000f8e0209 */
[----:B------:R-:W-:Y:S01]  /*1960*/  UISETP.GT.U32.AND UP0, UPT, UR6, UR5, UPT ;  /* 0x000000050600728c */ /* 0x000fe2000bf04070 */
[----:B-1----:R-:W-:-:S10]  /*1970*/  VIADD R0, R0, 0xffffffe ;  /* 0x0ffffffe00007836 */ /* 0x002fd40000000000 */
[----:B------:R-:W-:Y:S01]  /*1980*/  @!UP0 UIADD3 UR5, UPT, UPT, UR5, -UR6, URZ ;  /* 0x8000000605058290 */ /* 0x000fe2000fffe0ff */
[----:B------:R-:W1:Y:S01]  /*1990*/  F2I.FTZ.U32.TRUNC.NTZ R0, R0 ;  /* 0x0000000000007305 */ /* 0x000e62000021f000 */
[----:B------:R-:W-:Y:S02]  /*19a0*/  @!UP0 UIADD3 UR4, UPT, UPT, UR4, 0x1, URZ ;  /* 0x0000000104048890 */ /* 0x000fe4000fffe0ff */
[----:B------:R-:W-:Y:S02]  /*19b0*/  UISETP.GE.U32.AND UP1, UPT, UR5, UR6, UPT ;  /* 0x000000060500728c */ /* 0x000fe4000bf26070 */
[----:B------:R-:W-:-:S04]  /*19c0*/  ULOP3.LUT UR5, UR22, UR54, URZ, 0x3c, !UPT ;  /* 0x0000003616057292 */ /* 0x000fc8000f8e3cff */
[----:B------:R-:W-:-:S05]  /*19d0*/  UISETP.GE.AND UP0, UPT, UR5, URZ, UPT ;  /* 0x000000ff0500728c */ /* 0x000fca000bf06270 */
[----:B------:R-:W-:Y:S01]  /*19e0*/  @UP1 UIADD3 UR4, UPT, UPT, UR4, 0x1, URZ ;  /* 0x0000000104041890 */ /* 0x000fe2000fffe0ff */
[----:B-1----:R-:W-:Y:S01]  /*19f0*/  R2UR UR5, R0 ;  /* 0x00000000000572ca */ /* 0x002fe200000e0000 */
[----:B------:R-:W-:Y:S01]  /*1a00*/  UISETP.NE.AND UP1, UPT, UR54, URZ, UPT ;  /* 0x000000ff3600728c */ /* 0x000fe2000bf25270 */
[----:B--2---:R-:W-:-:S04]  /*1a10*/  IMAD.U32 R0, RZ, RZ, UR45 ;  /* 0x0000002dff007e24 */ /* 0x004fc8000f8e00ff */
[----:B------:R-:W-:Y:S01]  /*1a20*/  UMOV UR7, UR4 ;  /* 0x0000000400077c82 */ /* 0x000fe20008000000 */
[----:B------:R-:W-:Y:S01]  /*1a30*/  IABS R0, R0 ;  /* 0x0000000000007213 */ /* 0x000fe20000000000 */
[----:B------:R-:W-:-:S03]  /*1a40*/  @!UP0 UIADD3 UR7, UPT, UPT, -UR7, URZ, URZ ;  /* 0x000000ff07078290 */ /* 0x000fc6000fffe1ff */
[----:B------:R-:W-:Y:S01]  /*1a50*/  R2UR UR9, R0 ;  /* 0x00000000000972ca */ /* 0x000fe200000e0000 */
[----:B------:R-:W-:Y:S02]  /*1a60*/  @!UP1 ULOP3.LUT UR7, URZ, UR54, URZ, 0x33, !UPT ;  /* 0x00000036ff079292 */ /* 0x000fe4000f8e33ff */
[----:B------:R-:W-:-:S04]  /*1a70*/  UIADD3 UR4, UPT, UPT, URZ, -UR5, URZ ;  /* 0x80000005ff047290 */ /* 0x000fc8000fffe0ff */
[----:B------:R-:W-:Y:S01]  /*1a80*/  IMAD.U32 R3, RZ, RZ, UR7 ;  /* 0x00000007ff037e24 */ /* 0x000fe2000f8e00ff */
[----:B------:R-:W-:-:S03]  /*1a90*/  UIMAD UR6, UR4, UR8, URZ ;  /* 0x00000008040672a4 */ /* 0x000fc6000f8e02ff */
[----:B------:R-:W-:Y:S01]  /*1aa0*/  UMOV UR4, URZ ;  /* 0x000000ff00047c82 */ /* 0x000fe20008000000 */
[----:B------:R-:W-:Y:S01]  /*1ab0*/  IABS R3, R3 ;  /* 0x0000000300037213 */ /* 0x000fe20000000000 */
[----:B------:R-:W-:Y:S01]  /*1ac0*/  UIMAD.WIDE.U32 UR4, UR5, UR6, UR4 ;  /* 0x00000006050472a5 */ /* 0x000fe2000f8e0004 */
[----:B------:R-:W1:Y:S02]  /*1ad0*/  I2F.RP R0, UR9 ;  /* 0x0000000900007d06 */ /* 0x000e640008209400 */
[----:B------:R-:W-:Y:S01]  /*1ae0*/  R2UR UR10, R3 ;  /* 0x00000000030a72ca */ /* 0x000fe200000e0000 */
[----:B------:R-:W-:-:S03]  /*1af0*/  IMAD.U32 R3, RZ, RZ, UR29 ;  /* 0x0000001dff037e24 */ /* 0x000fc6000f8e00ff */
[----:B------:R-:W-:Y:S02]  /*1b00*/  UMOV UR4, UR5 ;  /* 0x0000000500047c82 */ /* 0x000fe40008000000 */
[----:B------:R-:W-:-:S07]  /*1b10*/  SHF.L.U32 R3, R3, 0x1f, RZ ;  /* 0x0000001f03037819 */ /* 0x000fce00000006ff */
[----:B------:R-:W-:Y:S01]  /*1b20*/  UIMAD.WIDE.U32 UR4, UR4, UR10, URZ ;  /* 0x0000000a040472a5 */ /* 0x000fe2000f8e00ff */
[----:B-1----:R-:W1:Y:S06]  /*1b30*/  MUFU.RCP R0, R0 ;  /* 0x0000000000007308 */ /* 0x002e6c0000001000 */
[----:B------:R-:W-:Y:S02]  /*1b40*/  UMOV UR4, UR5 ;  /* 0x0000000500047c82 */ /* 0x000fe40008000000 */
[----:B------:R-:W-:-:S04]  /*1b50*/  UIADD3 UR5, UPT, UPT, -UR4, URZ, URZ ;  /* 0x000000ff04057290 */ /* 0x000fc8000fffe1ff */
[----:B------:R-:W-:-:S04]  /*1b60*/  UIMAD UR5, UR8, UR5, UR10 ;  /* 0x00000005080572a4 */ /* 0x000fc8000f8e020a */
[----:B------:R-:W-:Y:S01]  /*1b70*/  UISETP.GT.U32.AND UP0, UPT, UR8, UR5, UPT ;  /* 0x000000050800728c */ /* 0x000fe2000bf04070 */
[----:B-1----:R-:W-:-:S06]  /*1b80*/  VIADD R0, R0, 0xffffffe ;  /* 0x0ffffffe00007836 */ /* 0x002fcc0000000000 */
[----:B------:R-:W1:Y:S04]  /*1b90*/  F2I.FTZ.U32.TRUNC.NTZ R0, R0 ;  /* 0x0000000000007305 */ /* 0x000e68000021f000 */
[----:B------:R-:W-:Y:S02]  /*1ba0*/  @!UP0 UIADD3 UR5, UPT, UPT, UR5, -UR8, URZ ;  /* 0x8000000805058290 */ /* 0x000fe4000fffe0ff */
[----:B------:R-:W-:Y:S02]  /*1bb0*/  @!UP0 UIADD3 UR4, UPT, UPT, UR4, 0x1, URZ ;  /* 0x0000000104048890 */ /* 0x000fe4000fffe0ff */
[----:B------:R-:W-:Y:S01]  /*1bc0*/  UISETP.GE.U32.AND UP1, UPT, UR5, UR8, UPT ;  /* 0x000000080500728c */ /* 0x000fe2000bf26070 */
[----:B------:R-:W2:Y:S01]  /*1bd0*/  S2UR UR8, SR_CgaCtaId ;  /* 0x00000000000879c3 */ /* 0x000ea20000008800 */
[----:B------:R-:W-:-:S04]  /*1be0*/  ULOP3.LUT UR5, UR7, UR53, URZ, 0x3c, !UPT ;  /* 0x0000003507057292 */ /* 0x000fc8000f8e3cff */
[----:B------:R-:W-:-:S03]  /*1bf0*/  UISETP.GE.AND UP0, UPT, UR5, URZ, UPT ;  /* 0x000000ff0500728c */ /* 0x000fc6000bf06270 */
[----:B-1----:R-:W-:Y:S02]  /*1c00*/  R2UR UR5, R0 ;  /* 0x00000000000572ca */ /* 0x002fe400000e0000 */
[----:B------:R-:W-:Y:S02]  /*1c10*/  @UP1 UIADD3 UR4, UPT, UPT, UR4, 0x1, URZ ;  /* 0x0000000104041890 */ /* 0x000fe4000fffe0ff */
[----:B------:R-:W-:-:S05]  /*1c20*/  UISETP.NE.AND UP1, UPT, UR53, URZ, UPT ;  /* 0x000000ff3500728c */ /* 0x000fca000bf25270 */
[----:B------:R-:W-:Y:S02]  /*1c30*/  UMOV UR6, UR4 ;  /* 0x0000000400067c82 */ /* 0x000fe40008000000 */
[----:B------:R-:W-:Y:S02]  /*1c40*/  @!UP0 UIADD3 UR6, UPT, UPT, -UR6, URZ, URZ ;  /* 0x000000ff06068290 */ /* 0x000fe4000fffe1ff */
[----:B------:R-:W-:Y:S02]  /*1c50*/  UIADD3 UR4, UPT, UPT, URZ, -UR5, URZ ;  /* 0x80000005ff047290 */ /* 0x000fe4000fffe0ff */
[----:B------:R-:W-:Y:S02]  /*1c60*/  @!UP1 ULOP3.LUT UR6, URZ, UR53, URZ, 0x33, !UPT ;  /* 0x00000035ff069292 */ /* 0x000fe4000f8e33ff */
[----:B--2---:R-:W-:-:S04]  /*1c70*/  ULEA UR44, UR8, UR44, 0x18 ;  /* 0x0000002c082c7291 */ /* 0x004fc8000f8ec0ff */
[----:B------:R-:W-:Y:S01]  /*1c80*/  ULEA UR8, UR38, UR44, 0x3 ;  /* 0x0000002c26087291 */ /* 0x000fe2000f8e18ff */
[----:B------:R-:W-:-:S05]  /*1c90*/  IMAD.U32 R0, RZ, RZ, UR6 ;  /* 0x00000006ff007e24 */ /* 0x000fca000f8e00ff */
[----:B------:R-:W-:-:S03]  /*1ca0*/  IABS R0, R0 ;  /* 0x0000000000007213 */ /* 0x000fc60000000000 */
[----:B------:R1:W2:Y:S01]  /*1cb0*/  SYNCS.PHASECHK.TRANS64.TRYWAIT P0, [UR8+0xd0], R3 ;  /* 0x0000d003ff0075a7 */ /* 0x0002a20008001108 */
[----:B------:R-:W-:Y:S01]  /*1cc0*/  R2UR UR10, R0 ;  /* 0x00000000000a72ca */ /* 0x000fe200000e0000 */
[----:B------:R-:W-:-:S03]  /*1cd0*/  UIMAD UR8, UR4, UR9, URZ ;  /* 0x00000009040872a4 */ /* 0x000fc6000f8e02ff */
[----:B------:R-:W-:Y:S02]  /*1ce0*/  UMOV UR4, URZ ;  /* 0x000000ff00047c82 */ /* 0x000fe40008000000 */
[----:B------:R-:W-:Y:S02]  /*1cf0*/  UIMAD.WIDE.U32 UR4, UR5, UR8, UR4 ;  /* 0x00000008050472a5 */ /* 0x000fe4000f8e0004 */
[----:B------:R-:W-:-:S04]  /*1d00*/  UIADD3 UR8, UPT, UPT, -UR6, URZ, URZ ;  /* 0x000000ff06087290 */ /* 0x000fc8000fffe1ff */
[----:B------:R-:W-:Y:S01]  /*1d10*/  UIMAD UR53, UR53, UR8, UR7 ;  /* 0x00000008353572a4 */ /* 0x000fe2000f8e0207 */
[----:B------:R-:W-:Y:S02]  /*1d20*/  UMOV UR4, UR5 ;  /* 0x0000000500047c82 */ /* 0x000fe40008000000 */
[----:B------:R-:W-:-:S07]  /*1d30*/  UIMAD.WIDE.U32 UR4, UR4, UR10, URZ ;  /* 0x0000000a040472a5 */ /* 0x000fce000f8e00ff */
[----:B------:R-:W-:Y:S02]  /*1d40*/  UMOV UR4, UR5 ;  /* 0x0000000500047c82 */ /* 0x000fe40008000000 */
[----:B------:R-:W-:-:S04]  /*1d50*/  UIADD3 UR5, UPT, UPT, -UR4, URZ, URZ ;  /* 0x000000ff04057290 */ /* 0x000fc8000fffe1ff */
[----:B------:R-:W-:-:S04]  /*1d60*/  UIMAD UR5, UR9, UR5, UR10 ;  /* 0x00000005090572a4 */ /* 0x000fc8000f8e020a */
[----:B------:R-:W-:-:S11]  /*1d70*/  UISETP.GT.U32.AND UP0, UPT, UR9, UR5, UPT ;  /* 0x000000050900728c */ /* 0x000fd6000bf04070 */
[----:B------:R-:W-:Y:S02]  /*1d80*/  @!UP0 UIADD3 UR5, UPT, UPT, UR5, -UR9, URZ ;  /* 0x8000000905058290 */ /* 0x000fe4000fffe0ff */
[----:B------:R-:W-:Y:S02]  /*1d90*/  @!UP0 UIADD3 UR4, UPT, UPT, UR4, 0x1, URZ ;  /* 0x0000000104048890 */ /* 0x000fe4000fffe0ff */
[----:B------:R-:W-:Y:S02]  /*1da0*/  UISETP.GE.U32.AND UP1, UPT, UR5, UR9, UPT ;  /* 0x000000090500728c */ /* 0x000fe4000bf26070 */
[----:B------:R-:W-:-:S04]  /*1db0*/  ULOP3.LUT UR5, UR6, UR45, URZ, 0x3c, !UPT ;  /* 0x0000002d06057292 */ /* 0x000fc8000f8e3cff */
[----:B------:R-:W-:-:S05]  /*1dc0*/  UISETP.GE.AND UP0, UPT, UR5, URZ, UPT ;  /* 0x000000ff0500728c */ /* 0x000fca000bf06270 */
[----:B------:R-:W-:Y:S02]  /*1dd0*/  @UP1 UIADD3 UR4, UPT, UPT, UR4, 0x1, URZ ;  /* 0x0000000104041890 */ /* 0x000fe4000fffe0ff */
[----:B------:R-:W-:-:S05]  /*1de0*/  UISETP.NE.AND UP1, UPT, UR45, URZ, UPT ;  /* 0x000000ff2d00728c */ /* 0x000fca000bf25270 */
[----:B------:R-:W-:Y:S01]  /*1df0*/  UMOV UR37, UR4 ;  /* 0x0000000400257c82 */ /* 0x000fe20008000000 */
[----:B------:R-:W-:Y:S02]  /*1e00*/  UIADD3 UR4, UPT, UPT, -UR7, URZ, URZ ;  /* 0x000000ff07047290 */ /* 0x000fe4000fffe1ff */
[----:B------:R-:W-:Y:S02]  /*1e10*/  @!UP0 UIADD3 UR37, UPT, UPT, -UR37, URZ, URZ ;  /* 0x000000ff25258290 */ /* 0x000fe4000fffe1ff */
[----:B------:R-:W-:Y:S02]  /*1e20*/  UISETP.GE.U32.AND UP0, UPT, UR60, 0x3f, UPT ;  /* 0x0000003f3c00788c */ /* 0x000fe4000bf06070 */
[----:B------:R-:W-:Y:S02]  /*1e30*/  @!UP1 ULOP3.LUT UR37, URZ, UR45, URZ, 0x33, !UPT ;  /* 0x0000002dff259292 */ /* 0x000fe4000f8e33ff */
[----:B------:R-:W-:Y:S02]  /*1e40*/  UIMAD UR4, UR54, UR4, UR22 ;  /* 0x00000004360472a4 */ /* 0x000fe4000f8e0216 */
[----:B------:R-:W-:-:S02]  /*1e50*/  UIADD3 UR5, UPT, UPT, -UR37, URZ, URZ ;  /* 0x000000ff25057290 */ /* 0x000fc4000fffe1ff */
[----:B------:R-:W-:Y:S02]  /*1e60*/  USHF.L.U32 UR10, UR4, 0x6, URZ ;  /* 0x00000006040a7899 */ /* 0x000fe400080006ff */
[----:B------:R-:W-:Y:S01]  /*1e70*/  UIMAD UR45, UR45, UR5, UR6 ;  /* 0x000000052d2d72a4 */ /* 0x000fe2000f8e0206 */
[----:B-1----:R-:W-:Y:S11]  /*1e80*/  BRA.U !UP0, `(.L_x_18) ;  /* 0x0000000508547547 */ /* 0x002ff6000b800000 */
[----:B------:R-:W1:Y:S01]  /*1e90*/  LDCU.64 UR8, c[0x0][0x5c0] ;  /* 0x0000b800ff0877ac */ /* 0x000e620008000a00 */
[----:B------:R-:W1:Y:S01]  /*1ea0*/  LDCU.64 UR34, c[0x0][0x5f8] ;  /* 0x0000bf00ff2277ac */ /* 0x000e620008000a00 */
[----:B------:R-:W3:Y:S01]  /*1eb0*/  LDCU UR12, c[0x0][0x5c8] ;  /* 0x0000b900ff0c77ac */ /* 0x000ee20008000800 */
[----:B------:R-:W3:Y:S01]  /*1ec0*/  LDCU UR11, c[0x0][0x600] ;  /* 0x0000c000ff0b77ac */ /* 0x000ee20008000800 */
[----:B------:R-:W4:Y:S01]  /*1ed0*/  LDCU UR24, c[0x0][0x5a8] ;  /* 0x0000b500ff1877ac */ /* 0x000f220008000800 */
[----:B------:R-:W2:Y:S01]  /*1ee0*/  LDCU UR23, c[0x0][0x59c] ;  /* 0x0000b380ff1777ac */ /* 0x000ea20008000800 */
[----:B-1----:R-:W-:Y:S01]  /*1ef0*/  UIMAD UR36, UR53, UR8, UR34 ;  /* 0x00000008352472a4 */ /* 0x002fe2000f8e0222 */
[----:B------:R-:W1:Y:S01]  /*1f00*/  LDCU UR22, c[0x0][0x590] ;  /* 0x0000b200ff1677ac */ /* 0x000e620008000800 */
[----:B---3--:R-:W-:Y:S01]  /*1f10*/  UIMAD UR34, UR37, UR12, UR11 ;  /* 0x0000000c252272a4 */ /* 0x008fe2000f8e020b */
[----:B------:R-:W3:Y:S01]  /*1f20*/  LDCU UR28, c[0x0][0x594] ;  /* 0x0000b280ff1c77ac */ /* 0x000ee20008000800 */
[----:B------:R-:W1:Y:S01]  /*1f30*/  LDCU UR27, c[0x0][0x598] ;  /* 0x0000b300ff1b77ac */ /* 0x000e620008000800 */
[----:B------:R-:W1:Y:S01]  /*1f40*/  LDCU UR26, c[0x0][0x5ac] ;  /* 0x0000b580ff1a77ac */ /* 0x000e620008000800 */
[----:B------:R-:W1:Y:S01]  /*1f50*/  LDCU UR25, c[0x0][0x5b0] ;  /* 0x0000b600ff1977ac */ /* 0x000e620008000800 */
[----:B------:R-:W1:Y:S01]  /*1f60*/  LDCU UR5, c[0x0][0x5cc] ;  /* 0x0000b980ff0577ac */ /* 0x000e620008000800 */
[----:B------:R-:W1:Y:S01]  /*1f70*/  LDCU UR4, c[0x0][0x5ec] ;  /* 0x0000bd80ff0477ac */ /* 0x000e620008000800 */
[----:B------:R-:W1:Y:S01]  /*1f80*/  LDCU.64 UR20, c[0x0][0x5a0] ;  /* 0x0000b400ff1477ac */ /* 0x000e620008000a00 */
[----:B------:R-:W1:Y:S01]  /*1f90*/  LDCU.64 UR16, c[0x0][0x5d0] ;  /* 0x0000ba00ff1077ac */ /* 0x000e620008000a00 */
[----:B------:R-:W1:Y:S01]  /*1fa0*/  LDCU.64 UR6, c[0x0][0x5f0] ;  /* 0x0000be00ff0677ac */ /* 0x000e620008000a00 */
[----:B------:R-:W-:Y:S01]  /*1fb0*/  UIMAD UR35, UR45, UR9, UR35 ;  /* 0x000000092d2372a4 */ /* 0x000fe2000f8e0223 */
[----:B------:R-:W-:Y:S01]  /*1fc0*/  UMOV UR18, URZ ;  /* 0x000000ff00127c82 */ /* 0x000fe20008000000 */
[----:B--2-4-:R-:W-:-:S10]  /*1fd0*/  UMOV UR11, UR38 ;  /* 0x00000026000b7c82 */ /* 0x014fd40008000000 */
.L_x_23:
[----:B----4-:R-:W-:Y:S01]  /*1fe0*/  @!P2 MOV R3, 0x2000 ;  /* 0x000020000003a802 */ /* 0x010fe20000000f00 */
[----:B------:R-:W-:Y:S01]  /*1ff0*/  ULEA UR41, UR11, UR44, 0x3 ;  /* 0x0000002c0b297291 */ /* 0x000fe2000f8e18ff */
[----:B--2---:R-:W-:Y:S11]  /*2000*/  @P0 BRA `(.L_x_19) ;  /* 0x0000000000100947 */ /* 0x004ff60003800000 */
[----:B------:R-:W-:Y:S04]  /*2010*/  MOV R4, UR29 ;  /* 0x0000001d00047c02 */ /* 0x000fe80008000f00 */
[----:B------:R-:W-:Y:S04]  /*2020*/  SHF.L.U32 R4, R4, 0x1f, RZ ;  /* 0x0000001f04047819 */ /* 0x000fe800000006ff */
[----:B------:R-:W2:Y:S02]  /*2030*/  SYNCS.PHASECHK.TRANS64.TRYWAIT P0, [UR41+0xd0], R4 ;  /* 0x0000d004ff0075a7 */ /* 0x000ea40008001129 */
[----:B--2---:R-:W-:Y:S05]  /*2040*/  @!P0 BRA `(.L_x_20) ;  /* 0x0000007000d88947 */ /* 0x004fea0003800000 */
.L_x_19:
[----:B------:R4:W-:Y:S01]  /*2050*/  @!P2 SYNCS.ARRIVE.TRANS64 RZ, [UR41], R3 ;  /* 0x00000003ffffa9a7 */ /* 0x0009e20008000029 */
[----:B------:R-:W-:Y:S04]  /*2060*/  BSSY.RECONVERGENT B0, `(.L_x_21) ;  /* 0x0000003000007945 */ /* 0x000fe80003800200 */
[----:B------:R-:W-:Y:S05]  /*2070*/  @P3 BRA `(.L_x_22) ;  /* 0x0000000000043947 */ /* 0x000fea0003800000 */
[----:B-1-3--:R-:W-:Y:S05]  /*2080*/  BPT.TRAP 0x1 ;  /* 0x000000040000795c */ /* 0x00afea0000300000 */
.L_x_22:
[----:B-1-3--:R-:W-:Y:S05]  /*2090*/  BSYNC.RECONVERGENT B0 ;  /* 0x0000000000007941 */ /* 0x00afea0003800200 */
.L_x_21:
[----:B------:R-:W-:Y:S02]  /*20a0*/  UIADD3 UR8, UPT, UPT, UR11, 0x1, URZ ;  /* 0x000000010b087890 */ /* 0x000fe4000fffe0ff */
[----:B------:R-:W-:Y:S02]  /*20b0*/  USHF.L.U32 UR43, UR18, 0x5, URZ ;  /* 0x00000005122b7899 */ /* 0x000fe400080006ff */
[----:B------:R-:W-:Y:S02]  /*20c0*/  UISETP.NE.AND UP0, UPT, UR8, 0x1a, UPT ;  /* 0x0000001a0800788c */ /* 0x000fe4000bf05270 */
[----:B------:R-:W-:Y:S02]  /*20d0*/  UISETP.NE.AND UP2, UPT, UR24, 0x1, UPT ;  /* 0x000000011800788c */ /* 0x000fe4000bf45270 */
[----:B------:R-:W-:Y:S02]  /*20e0*/  USEL UR9, URZ, 0x1, UP0 ;  /* 0x00000001ff097887 */ /* 0x000fe40008000000 */
[----:B------:R-:W-:Y:S02]  /*20f0*/  USEL UR38, UR8, URZ, UP0 ;  /* 0x000000ff08267287 */ /* 0x000fe40008000000 */
[----:B------:R-:W-:Y:S02]  /*2100*/  ULOP3.LUT UR29, UR29, UR9, URZ, 0x3c, !UPT ;  /* 0x000000091d1d7292 */ /* 0x000fe4000f8e3cff */
[----:B------:R-:W-:Y:S02]  /*2110*/  ULEA UR8, UR38, UR44, 0x3 ;  /* 0x0000002c26087291 */ /* 0x000fe4000f8e18ff */
[----:B------:R-:W-:Y:S02]  /*2120*/  UISETP.NE.AND UP0, UPT, UR22, 0x1, UPT ;  /* 0x000000011600788c */ /* 0x000fe4000bf05270 */
[----:B------:R-:W-:Y:S01]  /*2130*/  UIADD3 UR32, UP1, UPT, UR48, 0x80, URZ ;  /* 0x0000008030207890 */ /* 0x000fe2000ff3e0ff */
[----:B--2---:R-:W-:Y:S01]  /*2140*/  MOV R0, UR29 ;  /* 0x0000001d00007c02 */ /* 0x004fe20008000f00 */
[----:B------:R-:W-:Y:S02]  /*2150*/  UIADD3 UR18, UPT, UPT, UR18, 0x1, URZ ;  /* 0x0000000112127890 */ /* 0x000fe4000fffe0ff */
[----:B------:R-:W-:Y:S01]  /*2160*/  UIADD3.X UR33, UPT, UPT, URZ, UR49, URZ, UP1, !UPT ;  /* 0x00000031ff217290 */ /* 0x000fe20008ffe4ff */
[----:B------:R-:W-:Y:S01]  /*2170*/  SHF.L.U32 R0, R0, 0x1f, RZ ;  /* 0x0000001f00007819 */ /* 0x000fe200000006ff */
[----:B------:R-:W-:Y:S01]  /*2180*/  UMOV UR50, 0x0 ;  /* 0x0000000000327882 */ /* 0x000fe20000000000 */
[----:B------:R-:W-:Y:S02]  /*2190*/  UMOV UR51, 0x10000000 ;  /* 0x1000000000337882 */ /* 0x000fe40000000000 */
[----:B------:R1:W2:Y:S01]  /*21a0*/  SYNCS.PHASECHK.TRANS64.TRYWAIT P0, [UR8+0xd0], R0 ;  /* 0x0000d000ff0075a7 */ /* 0x0002a20008001108 */
[----:B------:R-:W-:Y:S02]  /*21b0*/  UIMAD.WIDE.U32 UR8, UR43, UR28, URZ ;  /* 0x0000001c2b0872a5 */ /* 0x000fe4000f8e00ff */
[----:B------:R-:W-:Y:S02]  /*21c0*/  ULEA UR8, UR11, UR44, 0xc ;  /* 0x0000002c0b087291 */ /* 0x000fe4000f8e60ff */
[----:B------:R-:W-:Y:S02]  /*21d0*/  USHF.R.U32.HI UR9, URZ, UR27, UR9 ;  /* 0x0000001bff097299 */ /* 0x000fe40008011609 */
[----:B------:R-:W-:Y:S02]  /*21e0*/  UIADD3 UR40, UPT, UPT, UR8, 0x3600, URZ ;  /* 0x0000360008287890 */ /* 0x000fe4000fffe0ff */
[----:B------:R-:W-:Y:S02]  /*21f0*/  USEL UR9, UR43, UR9, !UP0 ;  /* 0x000000092b097287 */ /* 0x000fe4000c000000 */
[----:B------:R-:W-:Y:S02]  /*2200*/  UISETP.NE.AND UP0, UPT, UR23, 0x1, UPT ;  /* 0x000000011700788c */ /* 0x000fe4000bf05270 */
[----:B------:R-:W-:Y:S02]  /*2210*/  UIMAD.WIDE.U32 UR12, UR9, UR20, URZ ;  /* 0x00000014090c72a5 */ /* 0x000fe4000f8e00ff */
[----:B------:R-:W-:Y:S01]  /*2220*/  ULEA UR12, UR35, UR36, 0x5 ;  /* 0x00000024230c7291 */ /* 0x000fe2000f8e28ff */
[----:B------:R-:W-:Y:S01]  /*2230*/  UTMALDG.2D [UR40], [UR32], desc[UR50] ;  /* 0x00003228200075b4 */ /* 0x000fe20008009000 */
[----:B------:R-:W-:Y:S02]  /*2240*/  USHF.R.U32.HI UR13, URZ, UR21, UR13 ;  /* 0x00000015ff0d7299 */ /* 0x000fe4000801160d */
[----:B------:R-:W-:Y:S02]  /*2250*/  ULEA UR19, UR34, UR12, 0xa ;  /* 0x0000000c22137291 */ /* 0x000fe4000f8e50ff */
[----:B------:R-:W-:Y:S02]  /*2260*/  USEL UR13, UR9, UR13, !UP0 ;  /* 0x0000000d090d7287 */ /* 0x000fe4000c000000 */
[----:B------:R-:W-:Y:S02]  /*2270*/  UIADD3 UR12, UPT, UPT, -UR9, URZ, URZ ;  /* 0x000000ff090c7290 */ /* 0x000fe4000fffe1ff */
[----:B------:R-:W-:Y:S02]  /*2280*/  UIMAD.WIDE.U32 UR14, UR13, UR26, URZ ;  /* 0x0000001a0d0e72a5 */ /* 0x000fe4000f8e00ff */
[----:B------:R-:W-:Y:S02]  /*2290*/  UIMAD UR12, UR22, UR12, UR43 ;  /* 0x0000000c160c72a4 */ /* 0x000fe4000f8e022b */
[----:B------:R-:W-:Y:S02]  /*22a0*/  UIADD3 UR30, UP0, UPT, UR48, 0x180, URZ ;  /* 0x00000180301e7890 */ /* 0x000fe4000ff1e0ff */
[----:B------:R-:W-:Y:S02]  /*22b0*/  UIADD3 UR8, UPT, UPT, UR8, 0x1d600, URZ ;  /* 0x0001d60008087890 */ /* 0x000fe4000fffe0ff */
[----:B------:R-:W-:Y:S02]  /*22c0*/  UIADD3.X UR31, UPT, UPT, URZ, UR49, URZ, UP0, !UPT ;  /* 0x00000031ff1f7290 */ /* 0x000fe400087fe4ff */
[----:B------:R-:W-:Y:S01]  /*22d0*/  UISETP.NE.AND UP0, UPT, UR18, UR46, UPT ;  /* 0x0000002e1200728c */ /* 0x000fe2000bf05270 */
[----:B------:R-:W-:Y:S02]  /*22e0*/  UMOV UR14, UR15 ;  /* 0x0000000f000e7c82 */ /* 0x000fe40008000000 */
[----:B------:R-:W-:Y:S04]  /*22f0*/  USHF.R.U32.HI UR11, URZ, UR25, UR14 ;  /* 0x00000019ff0b7299 */ /* 0x000fe8000801160e */
[----:B------:R-:W-:Y:S02]  /*2300*/  USEL UR14, UR13, UR11, !UP2 ;  /* 0x0000000b0d0e7287 */ /* 0x000fe4000d000000 */
[----:B------:R-:W-:Y:S02]  /*2310*/  UIADD3 UR11, UPT, UPT, -UR13, URZ, URZ ;  /* 0x000000ff0d0b7290 */ /* 0x000fe4000fffe1ff */
[----:B------:R-:W-:Y:S02]  /*2320*/  UIADD3 UR15, UPT, UPT, -UR14, URZ, URZ ;  /* 0x000000ff0e0f7290 */ /* 0x000fe4000fffe1ff */
[----:B------:R-:W-:Y:S02]  /*2330*/  UIMAD UR9, UR23, UR11, UR9 ;  /* 0x0000000b170972a4 */ /* 0x000fe4000f8e0209 */
[----:B------:R-:W-:Y:S02]  /*2340*/  UIMAD UR13, UR24, UR15, UR13 ;  /* 0x0000000f180d72a4 */ /* 0x000fe4000f8e020d */
[----:B------:R-:W-:Y:S02]  /*2350*/  UIMAD UR11, UR12, UR5, UR4 ;  /* 0x000000050c0b72a4 */ /* 0x000fe4000f8e0204 */
[----:B------:R-:W-:Y:S02]  /*2360*/  UIMAD UR12, UR9, UR16, UR6 ;  /* 0x00000010090c72a4 */ /* 0x000fe4000f8e0206 */
[----:B------:R-:W-:Y:S02]  /*2370*/  UIMAD UR13, UR13, UR17, UR7 ;  /* 0x000000110d0d72a4 */ /* 0x000fe4000f8e0207 */
[----:B------:R-:W-:Y:S01]  /*2380*/  UPRMT UR15, UR19, 0x5410, URZ ;  /* 0x00005410130f7896 */ /* 0x000fe200080000ff */
[----:B------:R-:W-:Y:S02]  /*2390*/  UMOV UR9, UR41 ;  /* 0x0000002900097c82 */ /* 0x000fe40008000000 */
[----:B------:R-:W-:Y:S06]  /*23a0*/  UMOV UR19, UR46 ;  /* 0x0000002e00137c82 */ /* 0x000fec0008000000 */
[----:B------:R3:W-:Y:S02]  /*23b0*/  UTMALDG.5D.IM2COL [UR8], [UR30], UR15 ;  /* 0x000000081e0073b4 */ /* 0x0007e4000806000f */
[----:B---3--:R-:W-:Y:S01]  /*23c0*/  UMOV UR11, UR38 ;  /* 0x00000026000b7c82 */ /* 0x008fe20008000000 */
[----:B-1----:R-:W-:Y:S05]  /*23d0*/  BRA.U UP0, `(.L_x_23) ;  /* 0xfffffffd00007547 */ /* 0x002fea000b83ffff */
.L_x_18:
[----:B------:R-:W-:Y:S01]  /*23e0*/  ULEA UR4, UR38, UR44, 0x3 ;  /* 0x0000002c26047291 */ /* 0x000fe2000f8e18ff */
[----:B------:R-:W-:Y:S01]  /*23f0*/  MOV R0, UR29 ;  /* 0x0000001d00007c02 */ /* 0x000fe20008000f00 */
[----:B------:R-:W-:Y:S01]  /*2400*/  @!P1 SYNCS.ARRIVE.TRANS64.A1T0 RZ, [UR44+0x1d8], RZ ;  /* 0x0001d8ffffff99a7 */ /* 0x000fe2000810002c */
[----:B------:R-:W-:Y:S02]  /*2410*/  UISETP.GT.AND UP0, UPT, UR58, UR57, UPT ;  /* 0x000000393a00728c */ /* 0x000fe4000bf04270 */
[----:B------:R-:W-:-:S04]  /*2420*/  SHF.L.U32 R0, R0, 0x1f, RZ ;  /* 0x0000001f00007819 */ /* 0x000fc800000006ff */
[----:B--2---:R1:W2:Y:S03]  /*2430*/  SYNCS.PHASECHK.TRANS64.TRYWAIT P0, [UR4+0xd0], R0 ;  /* 0x0000d000ff0075a7 */ /* 0x0042a60008001104 */
[----:B------:R-:W-:Y:S05]  /*2440*/  BRA.U !UP0, `(.L_x_24) ;  /* 0x0000000508547547 */ /* 0x000fea000b800000 */
[----:B------:R-:W3:Y:S01]  /*2450*/  LDCU.64 UR8, c[0x0][0x5c0] ;  /* 0x0000b800ff0877ac */ /* 0x000ee20008000a00 */
[----:B------:R-:W3:Y:S01]  /*2460*/  LDCU.64 UR40, c[0x0][0x5f8] ;  /* 0x0000bf00ff2877ac */ /* 0x000ee20008000a00 */
[----:B------:R-:W4:Y:S01]  /*2470*/  LDCU UR12, c[0x0][0x5c8] ;  /* 0x0000b900ff0c77ac */ /* 0x000f220008000800 */
[----:B------:R-:W4:Y:S01]  /*2480*/  LDCU UR11, c[0x0][0x600] ;  /* 0x0000c000ff0b77ac */ /* 0x000f220008000800 */
[----:B------:R-:W1:Y:S01]  /*2490*/  LDCU UR23, c[0x0][0x5a8] ;  /* 0x0000b500ff1777ac */ /* 0x000e620008000800 */
[----:B------:R-:W1:Y:S01]  /*24a0*/  LDCU UR22, c[0x0][0x59c] ;  /* 0x0000b380ff1677ac */ /* 0x000e620008000800 */
[----:B---3--:R-:W-:Y:S02]  /*24b0*/  UIMAD UR43, UR53, UR8, UR40 ;  /* 0x00000008352b72a4 */ /* 0x008fe4000f8e0228 */
[----:B------:R-:W-:Y:S01]  /*24c0*/  UIMAD UR41, UR45, UR9, UR41 ;  /* 0x000000092d2972a4 */ /* 0x000fe2000f8e0229 */
[----:B------:R-:W3:Y:S01]  /*24d0*/  LDCU UR18, c[0x0][0x590] ;  /* 0x0000b200ff1277ac */ /* 0x000ee20008000800 */
[----:B----4-:R-:W-:Y:S01]  /*24e0*/  UIMAD UR40, UR37, UR12, UR11 ;  /* 0x0000000c252872a4 */ /* 0x010fe2000f8e020b */
[----:B------:R-:W4:Y:S01]  /*24f0*/  LDCU UR27, c[0x0][0x594] ;  /* 0x0000b280ff1b77ac */ /* 0x000f220008000800 */
        /* <DEDUP_REMOVED lines=8> */
[----:B------:R-:W-:Y:S01]  /*2580*/  UIADD3 UR45, UPT, UPT, UR59, UR19, URZ ;  /* 0x000000133b2d7290 */ /* 0x000fe2000fffe0ff */
[----:B------:R-:W-:-:S11]  /*2590*/  UMOV UR11, UR38 ;  /* 0x00000026000b7c82 */ /* 0x000fd60008000000 */
.L_x_29:
[----:B--2---:R-:W-:Y:S01]  /*25a0*/  @!P2 MOV R3, 0x2000 ;  /* 0x000020000003a802 */ /* 0x004fe20000000f00 */
[----:B------:R-:W-:Y:S01]  /*25b0*/  ULEA UR33, UR11, UR44, 0x3 ;  /* 0x0000002c0b217291 */ /* 0x000fe2000f8e18ff */
[----:B--23--:R-:W-:Y:S11]  /*25c0*/  @P0 BRA `(.L_x_25) ;  /* 0x0000000000100947 */ /* 0x00cff60003800000 */
[----:B------:R-:W-:Y:S04]  /*25d0*/  MOV R4, UR29 ;  /* 0x0000001d00047c02 */ /* 0x000fe80008000f00 */
[----:B------:R-:W-:Y:S04]  /*25e0*/  SHF.L.U32 R4, R4, 0x1f, RZ ;  /* 0x0000001f04047819 */ /* 0x000fe800000006ff */
[----:B------:R-:W2:Y:S02]  /*25f0*/  SYNCS.PHASECHK.TRANS64.TRYWAIT P0, [UR33+0xd0], R4 ;  /* 0x0000d004ff0075a7 */ /* 0x000ea40008001121 */
[----:B--2---:R-:W-:Y:S05]  /*2600*/  @!P0 BRA `(.L_x_26) ;  /* 0x0000006c00808947 */ /* 0x004fea0003800000 */
.L_x_25:
[----:B------:R2:W-:Y:S01]  /*2610*/  @!P2 SYNCS.ARRIVE.TRANS64 RZ, [UR33], R3 ;  /* 0x00000003ffffa9a7 */ /* 0x0005e20008000021 */
[----:B------:R-:W-:Y:S04]  /*2620*/  BSSY.RECONVERGENT B0, `(.L_x_27) ;  /* 0x0000003000007945 */ /* 0x000fe80003800200 */
[----:B------:R-:W-:Y:S05]  /*2630*/  @P3 BRA `(.L_x_28) ;  /* 0x0000000000043947 */ /* 0x000fea0003800000 */
[----:B-1-34-:R-:W-:Y:S05]  /*2640*/  BPT.TRAP 0x1 ;  /* 0x000000040000795c */ /* 0x01afea0000300000 */
.L_x_28:
[----:B-1-34-:R-:W-:Y:S05]  /*2650*/  BSYNC.RECONVERGENT B0 ;  /* 0x0000000000007941 */ /* 0x01afea0003800200 */
.L_x_27:
        /* <DEDUP_REMOVED lines=10> */
[----:B------:R-:W-:Y:S01]  /*2700*/  MOV R0, UR29 ;  /* 0x0000001d00007c02 */ /* 0x000fe20008000f00 */
[----:B------:R-:W-:Y:S02]  /*2710*/  ULEA UR28, UR41, UR43, 0x5 ;  /* 0x0000002b291c7291 */ /* 0x000fe4000f8e28ff */
[----:B------:R-:W-:Y:S01]  /*2720*/  UIADD3.X UR37, UPT, UPT, URZ, UR49, URZ, UP1, !UPT ;  /* 0x00000031ff257290 */ /* 0x000fe20008ffe4ff */
[----:B------:R-:W-:Y:S01]  /*2730*/  SHF.L.U32 R0, R0, 0x1f, RZ ;  /* 0x0000001f00007819 */ /* 0x000fe200000006ff */
[----:B------:R-:W-:Y:S02]  /*2740*/  ULEA UR28, UR40, UR28, 0xa ;  /* 0x0000001c281c7291 */ /* 0x000fe4000f8e50ff */
[----:B------:R-:W-:Y:S01]  /*2750*/  UIADD3 UR19, UPT, UPT, UR19, 0x1, URZ ;  /* 0x0000000113137890 */ /* 0x000fe2000fffe0ff */
[----:B------:R1:W3:Y:S01]  /*2760*/  SYNCS.PHASECHK.TRANS64.TRYWAIT P0, [UR8+0xd0], R0 ;  /* 0x0000d000ff0075a7 */ /* 0x0002e20008001108 */
[----:B------:R-:W-:Y:S01]  /*2770*/  UIMAD.WIDE.U32 UR8, UR35, UR27, URZ ;  /* 0x0000001b230872a5 */ /* 0x000fe2000f8e00ff */
[----:B------:R-:W-:Y:S01]  /*2780*/  UMOV UR50, 0x0 ;  /* 0x0000000000327882 */ /* 0x000fe20000000000 */
[----:B------:R-:W-:Y:S02]  /*2790*/  UMOV UR51, 0x10000000 ;  /* 0x1000000000337882 */ /* 0x000fe40000000000 */
[----:B------:R-:W-:Y:S01]  /*27a0*/  USHF.R.U32.HI UR9, URZ, UR26, UR9 ;  /* 0x0000001aff097299 */ /* 0x000fe20008011609 */
[----:B------:R-:W-:Y:S03]  /*27b0*/  UMOV UR34, UR42 ;  /* 0x0000002a00227c82 */ /* 0x000fe60008000000 */
[----:B------:R-:W-:Y:S02]  /*27c0*/  USEL UR9, UR35, UR9, !UP0 ;  /* 0x0000000923097287 */ /* 0x000fe4000c000000 */
[----:B------:R-:W-:Y:S02]  /*27d0*/  UISETP.NE.AND UP0, UPT, UR22, 0x1, UPT ;  /* 0x000000011600788c */ /* 0x000fe4000bf05270 */
[----:B------:R-:W-:Y:S02]  /*27e0*/  UIMAD.WIDE.U32 UR12, UR9, UR20, URZ ;  /* 0x00000014090c72a5 */ /* 0x000fe4000f8e00ff */
[----:B------:R-:W-:Y:S02]  /*27f0*/  ULEA UR12, UR11, UR44, 0xc ;  /* 0x0000002c0b0c7291 */ /* 0x000fe4000f8e60ff */
[----:B------:R-:W-:Y:S02]  /*2800*/  USHF.R.U32.HI UR13, URZ, UR21, UR13 ;  /* 0x00000015ff0d7299 */ /* 0x000fe4000801160d */
[----:B------:R-:W-:Y:S02]  /*2810*/  UIADD3 UR32, UPT, UPT, UR12, 0x3600, URZ ;  /* 0x000036000c207890 */ /* 0x000fe4000fffe0ff */
[----:B------:R-:W-:Y:S02]  /*2820*/  USEL UR13, UR9, UR13, !UP0 ;  /* 0x0000000d090d7287 */ /* 0x000fe4000c000000 */
[----:B------:R-:W-:Y:S02]  /*2830*/  UIADD3 UR30, UP0, UPT, UR48, 0x180, URZ ;  /* 0x00000180301e7890 */ /* 0x000fe4000ff1e0ff */
[----:B------:R-:W-:Y:S02]  /*2840*/  UIMAD.WIDE.U32 UR14, UR13, UR25, URZ ;  /* 0x000000190d0e72a5 */ /* 0x000fe4000f8e00ff */
[----:B------:R-:W-:Y:S01]  /*2850*/  UIADD3.X UR31, UPT, UPT, URZ, UR49, URZ, UP0, !UPT ;  /* 0x00000031ff1f7290 */ /* 0x000fe200087fe4ff */
[----:B------:R-:W-:Y:S01]  /*2860*/  UTMALDG.2D [UR32], [UR36], desc[UR50] ;  /* 0x00003220240075b4 */ /* 0x000fe20008009000 */
[----:B------:R-:W-:Y:S03]  /*2870*/  UISETP.NE.AND UP0, UPT, UR19, UR45, UPT ;  /* 0x0000002d1300728c */ /* 0x000fe6000bf05270 */
[----:B------:R-:W-:Y:S02]  /*2880*/  UMOV UR8, UR15 ;  /* 0x0000000f00087c82 */ /* 0x000fe40008000000 */
[----:B------:R-:W-:Y:S02]  /*2890*/  USHF.R.U32.HI UR11, URZ, UR24, UR8 ;  /* 0x00000018ff0b7299 */ /* 0x000fe40008011608 */
[----:B------:R-:W-:Y:S02]  /*28a0*/  UIADD3 UR8, UPT, UPT, UR12, 0x1d600, URZ ;  /* 0x0001d6000c087890 */ /* 0x000fe4000fffe0ff */
[----:B------:R-:W-:Y:S02]  /*28b0*/  USEL UR14, UR13, UR11, !UP2 ;  /* 0x0000000b0d0e7287 */ /* 0x000fe4000d000000 */
[----:B------:R-:W-:Y:S02]  /*28c0*/  UIADD3 UR12, UPT, UPT, -UR9, URZ, URZ ;  /* 0x000000ff090c7290 */ /* 0x000fe4000fffe1ff */
[----:B------:R-:W-:Y:S02]  /*28d0*/  UIADD3 UR11, UPT, UPT, -UR13, URZ, URZ ;  /* 0x000000ff0d0b7290 */ /* 0x000fe4000fffe1ff */
[----:B------:R-:W-:Y:S02]  /*28e0*/  UIADD3 UR15, UPT, UPT, -UR14, URZ, URZ ;  /* 0x000000ff0e0f7290 */ /* 0x000fe4000fffe1ff */
[----:B------:R-:W-:Y:S02]  /*28f0*/  UIMAD UR12, UR18, UR12, UR35 ;  /* 0x0000000c120c72a4 */ /* 0x000fe4000f8e0223 */
[----:B------:R-:W-:Y:S02]  /*2900*/  UIMAD UR9, UR22, UR11, UR9 ;  /* 0x0000000b160972a4 */ /* 0x000fe4000f8e0209 */
[----:B------:R-:W-:Y:S02]  /*2910*/  UIMAD UR13, UR23, UR15, UR13 ;  /* 0x0000000f170d72a4 */ /* 0x000fe4000f8e020d */
[----:B------:R-:W-:Y:S02]  /*2920*/  UIMAD UR11, UR12, UR5, UR4 ;  /* 0x000000050c0b72a4 */ /* 0x000fe4000f8e0204 */
[----:B------:R-:W-:Y:S02]  /*2930*/  UIMAD UR12, UR9, UR16, UR6 ;  /* 0x00000010090c72a4 */ /* 0x000fe4000f8e0206 */
[----:B------:R-:W-:Y:S02]  /*2940*/  UIMAD UR13, UR13, UR17, UR7 ;  /* 0x000000110d0d72a4 */ /* 0x000fe4000f8e0207 */
[----:B------:R-:W-:Y:S01]  /*2950*/  UPRMT UR15, UR28, 0x5410, URZ ;  /* 0x000054101c0f7896 */ /* 0x000fe200080000ff */
[----:B------:R-:W-:Y:S08]  /*2960*/  UMOV UR9, UR33 ;  /* 0x0000002100097c82 */ /* 0x000ff00008000000 */
[----:B------:R4:W-:Y:S02]  /*2970*/  UTMALDG.5D.IM2COL [UR8], [UR30], UR15 ;  /* 0x000000081e0073b4 */ /* 0x0009e4000806000f */
[----:B----4-:R-:W-:Y:S01]  /*2980*/  UMOV UR11, UR38 ;  /* 0x00000026000b7c82 */ /* 0x010fe20008000000 */
[----:B-1----:R-:W-:Y:S05]  /*2990*/  BRA.U UP0, `(.L_x_29) ;  /* 0xfffffffd00007547 */ /* 0x002fea000b83ffff */
.L_x_24:
[----:B--2-4-:R-:W-:Y:S01]  /*29a0*/  SHF.L.U32 R3, R2, 0x1f, RZ ;  /* 0x0000001f02037819 */ /* 0x014fe200000006ff */
[----:B------:R-:W-:-:S03]  /*29b0*/  NOP ;  /* 0x0000000000007918 */ /* 0x000fc60000000000 */
[----:B---3--:R-:W2:Y:S02]  /*29c0*/  SYNCS.PHASECHK.TRANS64.TRYWAIT P0, [UR44+0x1e0], R3 ;  /* 0x0001e003ff0075a7 */ /* 0x008ea4000800112c */
[----:B--2---:R-:W-:Y:S05]  /*29d0*/  @!P0 BRA `(.L_x_30) ;  /* 0x0000006800a48947 */ /* 0x004fea0003800000 */
.L_x_133:
[----:B------:R-:W2:Y:S01]  /*29e0*/  LDS.128 R4, [UR44+0x220] ;  /* 0x0002202cff047984 */ /* 0x000ea20008000c00 */
[----:B------:R-:W-:Y:S02]  /*29f0*/  UIADD3 UR4, UPT, UPT, UR44, 0x1e8, URZ ;  /* 0x000001e82c047890 */ /* 0x000fe4000fffe0ff */
[----:B------:R-:W-:Y:S01]  /*2a00*/  UISETP.GE.AND UP0, UPT, UR39, 0x1, UPT ;  /* 0x000000012700788c */ /* 0x000fe2000bf06270 */
[----:B------:R-:W-:Y:S01]  /*2a10*/  @!PT LDS RZ, [RZ] ;  /* 0x00000000fffff984 */ /* 0x000fe20000000800 */
[----:B------:R-:W-:Y:S01]  /*2a20*/  @!PT LDS RZ, [RZ] ;  /* 0x00000000fffff984 */ /* 0x000fe20000000800 */
[----:B------:R-:W-:Y:S01]  /*2a30*/  @!PT LDS RZ, [RZ] ;  /* 0x00000000fffff984 */ /* 0x000fe20000000800 */
[----:B------:R-:W-:Y:S01]  /*2a40*/  @!PT LDS RZ, [RZ] ;  /* 0x00000000fffff984 */ /* 0x000fe20000000800 */
[----:B------:R3:W-:Y:S06]  /*2a50*/  MEMBAR.ALL.CTA ;  /* 0x0000000000007992 */ /* 0x0007ec0000008000 */
[----:B---3--:R-:W3:Y:S01]  /*2a60*/  FENCE.VIEW.ASYNC.S ;  /* 0x00000000000073c6 */ /* 0x008ee20000000000 */
[----:B------:R-:W-:-:S09]  /*2a70*/  UPRMT UR4, URZ, 0x654, UR4 ;  /* 0x00000654ff047896 */ /* 0x000fd20008000004 */
[----:B---3--:R-:W-:Y:S01]  /*2a80*/  SYNCS.ARRIVE.TRANS64.RED.A1T0 RZ, [UR4], RZ ;  /* 0x000000ffffff79a7 */ /* 0x008fe20008100404 */
[----:B--2---:R-:W-:-:S13]  /*2a90*/  LOP3.LUT P0, RZ, R6, 0x1, RZ, 0xc0, !PT ;  /* 0x0000000106ff7812 */ /* 0x004fda000780c0ff */
[----:B------:R-:W-:Y:S01]  /*2aa0*/  VOTEU.ANY UP1, P0 ;  /* 0x0000000000ff7886 */ /* 0x000fe20000020100 */
[----:B------:R-:W-:-:S13]  /*2ab0*/  PLOP3.LUT P0, PT, PT, PT, UP1, 0x80, 0x8 ;  /* 0x000000000008781c */ /* 0x000fda0003f0f018 */
[----:B-1----:R-:W-:Y:S02]  /*2ac0*/  @P0 MOV R0, R4 ;  /* 0x0000000400000202 */ /* 0x002fe40000000f00 */
[----:B------:R-:W-:Y:S02]  /*2ad0*/  @P0 LOP3.LUT R4, R5, 0xffff, RZ, 0xc0, !PT ;  /* 0x0000ffff05040812 */ /* 0x000fe400078ec0ff */
[----:B------:R-:W-:Y:S02]  /*2ae0*/  @P0 R2UR UR6, R0 ;  /* 0x00000000000602ca */ /* 0x000fe400000e0000 */
[----:B------:R-:W-:-:S11]  /*2af0*/  @P0 R2UR UR5, R4 ;  /* 0x00000000040502ca */ /* 0x000fd600000e0000 */
[----:B------:R-:W-:Y:S02]  /*2b00*/  @UP1 UMOV UR52, UR6 ;  /* 0x0000000600341c82 */ /* 0x000fe40008000000 */
[----:B------:R-:W-:Y:S01]  /*2b10*/  @UP1 UMOV UR47, UR5 ;  /* 0x00000005002f1c82 */ /* 0x000fe20008000000 */
[----:B------:R-:W-:Y:S05]  /*2b20*/  BRA.U !UP0, `(.L_x_31) ;  /* 0x0000000108d47547 */ /* 0x000fea000b800000 */
[----:B------:R-:W1:Y:S01]  /*2b30*/  LDCU.128 UR16, c[0x0][0xc10] ;  /* 0x00018200ff1077ac */ /* 0x000e620008000c00 */
[----:B------:R-:W2:Y:S01]  /*2b40*/  LDCU UR20, c[0x0][0xc20] ;  /* 0x00018400ff1477ac */ /* 0x000ea20008000800 */
[----:B------:R-:W3:Y:S01]  /*2b50*/  LDCU UR13, c[0x0][0xc0c] ;  /* 0x00018180ff0d77ac */ /* 0x000ee20008000800 */
[----:B------:R-:W4:Y:S01]  /*2b60*/  LDCU.64 UR14, c[0x0][0xc28] ;  /* 0x00018500ff0e77ac */ /* 0x000f220008000a00 */
[----:B------:R-:W-:Y:S02]  /*2b70*/  UISETP.NE.AND UP3, UPT, UR39, 0x1, UPT ;  /* 0x000000012700788c */ /* 0x000fe4000bf65270 */
[----:B-1----:R-:W-:Y:S02]  /*2b80*/  UIMAD.WIDE.U32 UR4, UR55, UR19, URZ ;  /* 0x00000013370472a5 */ /* 0x002fe4000f8e00ff */
[----:B------:R-:W-:Y:S02]  /*2b90*/  UIMAD.WIDE.U32 UR6, UR56, UR16, URZ ;  /* 0x00000010380672a5 */ /* 0x000fe4000f8e00ff */
[----:B------:R-:W-:-:S02]  /*2ba0*/  UISETP.NE.AND UP0, UPT, UR18, 0x1, UPT ;  /* 0x000000011200788c */ /* 0x000fc4000bf05270 */
[----:B------:R-:W-:Y:S01]  /*2bb0*/  UIMAD.WIDE.U32 UR10, UR47, UR19, URZ ;  /* 0x000000132f0a72a5 */ /* 0x000fe2000f8e00ff */
[----:B------:R-:W-:Y:S01]  /*2bc0*/  UMOV UR4, UR5 ;  /* 0x0000000500047c82 */ /* 0x000fe20008000000 */
[----:B---3--:R-:W-:Y:S02]  /*2bd0*/  UISETP.NE.AND UP2, UPT, UR13, 0x1, UPT ;  /* 0x000000010d00788c */ /* 0x008fe4000bf45270 */
[----:B--2---:R-:W-:Y:S02]  /*2be0*/  USHF.R.U32.HI UR5, URZ, UR20, UR4 ;  /* 0x00000014ff057299 */ /* 0x004fe40008011604 */
[----:B------:R-:W-:Y:S01]  /*2bf0*/  UIMAD.WIDE.U32 UR8, UR52, UR16, URZ ;  /* 0x00000010340872a5 */ /* 0x000fe2000f8e00ff */
[----:B------:R-:W-:Y:S01]  /*2c00*/  UMOV UR4, UR7 ;  /* 0x0000000700047c82 */ /* 0x000fe20008000000 */
[----:B------:R-:W-:Y:S02]  /*2c10*/  USEL UR5, UR55, UR5, !UP0 ;  /* 0x0000000537057287 */ /* 0x000fe4000c000000 */
[----:B------:R-:W-:-:S02]  /*2c20*/  USHF.R.U32.HI UR4, URZ, UR17, UR4 ;  /* 0x00000011ff047299 */ /* 0x000fc40008011604 */
[----:B----4-:R-:W-:Y:S02]  /*2c30*/  UIMAD.WIDE.U32 UR6, UR5, UR14, URZ ;  /* 0x0000000e050672a5 */ /* 0x010fe4000f8e00ff */
[----:B------:R-:W-:Y:S01]  /*2c40*/  USEL UR12, UR56, UR4, !UP2 ;  /* 0x00000004380c7287 */ /* 0x000fe2000d000000 */
[----:B------:R-:W-:Y:S02]  /*2c50*/  UMOV UR8, UR9 ;  /* 0x0000000900087c82 */ /* 0x000fe40008000000 */
[----:B------:R-:W-:Y:S01]  /*2c60*/  UMOV UR4, UR11 ;  /* 0x0000000b00047c82 */ /* 0x000fe20008000000 */
[----:B------:R-:W-:Y:S01]  /*2c70*/  UIMAD.WIDE.U32 UR10, UR12, UR14, URZ ;  /* 0x0000000e0c0a72a5 */ /* 0x000fe2000f8e00ff */
[----:B------:R-:W-:Y:S01]  /*2c80*/  UMOV UR6, UR7 ;  /* 0x0000000700067c82 */ /* 0x000fe20008000000 */
[----:B------:R-:W-:Y:S02]  /*2c90*/  USHF.R.U32.HI UR4, URZ, UR20, UR4 ;  /* 0x00000014ff047299 */ /* 0x000fe40008011604 */
[----:B------:R-:W-:-:S02]  /*2ca0*/  @UP3 USHF.R.U32.HI UR5, URZ, UR15, UR6 ;  /* 0x0000000fff053299 */ /* 0x000fc40008011606 */
[----:B------:R-:W-:Y:S01]  /*2cb0*/  USHF.R.U32.HI UR17, URZ, UR17, UR8 ;  /* 0x00000011ff117299 */ /* 0x000fe20008011608 */
[----:B------:R-:W-:Y:S01]  /*2cc0*/  UMOV UR6, UR11 ;  /* 0x0000000b00067c82 */ /* 0x000fe20008000000 */
[----:B------:R-:W-:Y:S02]  /*2cd0*/  USEL UR4, UR47, UR4, !UP0 ;  /* 0x000000042f047287 */ /* 0x000fe4000c000000 */
[----:B------:R-:W-:Y:S02]  /*2ce0*/  @UP3 USHF.R.U32.HI UR12, URZ, UR15, UR6 ;  /* 0x0000000fff0c3299 */ /* 0x000fe40008011606 */
[----:B------:R-:W-:Y:S02]  /*2cf0*/  UIMAD UR6, UR39, UR5, URZ ;  /* 0x00000005270672a4 */ /* 0x000fe4000f8e02ff */
[----:B------:R-:W-:Y:S02]  /*2d00*/  USEL UR5, UR52, UR17, !UP2 ;  /* 0x0000001134057287 */ /* 0x000fe4000d000000 */
[----:B------:R-:W-:-:S02]  /*2d10*/  UIMAD UR8, UR39, UR12, URZ ;  /* 0x0000000c270872a4 */ /* 0x000fc4000f8e02ff */
[----:B------:R-:W-:Y:S02]  /*2d20*/  UISETP.GE.AND UP0, UPT, UR4, UR6, UPT ;  /* 0x000000060400728c */ /* 0x000fe4000bf06270 */
[----:B------:R-:W-:Y:S02]  /*2d30*/  UIMAD.WIDE.U32 UR6, UR4, UR14, URZ ;  /* 0x0000000e040672a5 */ /* 0x000fe4000f8e00ff */
[----:B------:R-:W-:Y:S02]  /*2d40*/  UISETP.GE.OR UP0, UPT, UR5, UR8, UP0 ;  /* 0x000000080500728c */ /* 0x000fe40008706670 */
[----:B------:R-:W-:Y:S02]  /*2d50*/  UIMAD.WIDE.U32 UR8, UR5, UR14, URZ ;  /* 0x0000000e050872a5 */ /* 0x000fe4000f8e00ff */
[----:B------:R-:W-:Y:S01]  /*2d60*/  UIADD3 UR10, UPT, UPT, -UR4, URZ, URZ ;  /* 0x000000ff040a7290 */ /* 0x000fe2000fffe1ff */
[----:B------:R-:W-:Y:S02]  /*2d70*/  UMOV UR6, UR7 ;  /* 0x0000000700067c82 */ /* 0x000fe40008000000 */
[----:B------:R-:W-:-:S02]  /*2d80*/  USHF.R.U32.HI UR6, URZ, UR15, UR6 ;  /* 0x0000000fff067299 */ /* 0x000fc40008011606 */
[----:B------:R-:W-:Y:S02]  /*2d90*/  UIMAD UR10, UR18, UR10, UR47 ;  /* 0x0000000a120a72a4 */ /* 0x000fe4000f8e022f */
[----:B------:R-:W-:Y:S01]  /*2da0*/  USEL UR6, UR4, UR6, !UP3 ;  /* 0x0000000604067287 */ /* 0x000fe2000d800000 */
[----:B------:R-:W-:Y:S01]  /*2db0*/  @!UP0 UMOV UR7, UR9 ;  /* 0x0000000900078c82 */ /* 0x000fe20008000000 */
[----:B------:R-:W-:Y:S02]  /*2dc0*/  UIADD3 UR9, UPT, UPT, -UR5, URZ, URZ ;  /* 0x000000ff05097290 */ /* 0x000fe4000fffe1ff */
[----:B------:R-:W-:Y:S02]  /*2dd0*/  @!UP0 USHF.R.U32.HI UR7, URZ, UR15, UR7 ;  /* 0x0000000fff078299 */ /* 0x000fe40008011607 */
[----:B------:R-:W-:Y:S02]  /*2de0*/  UIADD3 UR8, UPT, UPT, -UR6, URZ, URZ ;  /* 0x000000ff06087290 */ /* 0x000fe4000fffe1ff */
[----:B------:R-:W-:-:S02]  /*2df0*/  @!UP0 USEL UR7, UR5, UR7, !UP3 ;  /* 0x0000000705078287 */ /* 0x000fc4000d800000 */
[----:B------:R-:W-:Y:S02]  /*2e00*/  UIMAD UR8, UR39, UR8, UR4 ;  /* 0x00000008270872a4 */ /* 0x000fe4000f8e0204 */
[----:B------:R-:W-:Y:S02]  /*2e10*/  @!UP0 UIADD3 UR6, UPT, UPT, UR6, -UR7, URZ ;  /* 0x8000000706068290 */ /* 0x000fe4000fffe0ff */
[----:B------:R-:W-:Y:S02]  /*2e20*/  @!UP0 UIMAD UR7, UR8, UR12, UR7 ;  /* 0x0000000c080782a4 */ /* 0x000fe4000f8e0207 */
[----:B------:R-:W-:Y:S02]  /*2e30*/  @!UP0 UIMAD UR4, UR39, UR6, UR5 ;  /* 0x00000006270482a4 */ /* 0x000fe4000f8e0205 */
[----:B------:R-:W-:Y:S02]  /*2e40*/  UIMAD UR6, UR13, UR9, UR52 ;  /* 0x000000090d0672a4 */ /* 0x000fe4000f8e0234 */
[----:B------:R-:W-:Y:S01]  /*2e50*/  UIMAD UR47, UR4, UR18, UR10 ;  /* 0x00000012042f72a4 */ /* 0x000fe2000f8e020a */
[----:B------:R-:W-:-:S02]  /*2e60*/  @!UP0 UMOV UR5, UR7 ;  /* 0x0000000700058c82 */ /* 0x000fc40008000000 */
[----:B------:R-:W-:-:S12]  /*2e70*/  UIMAD UR52, UR5, UR13, UR6 ;  /* 0x0000000d053472a4 */ /* 0x000fd8000f8e0206 */
.L_x_31:
        /* <DEDUP_REMOVED lines=20> */
.L_x_32:
[----:B------:R-:W-:Y:S02]  /*2fc0*/  R2UR UR5, R49 ;  /* 0x00000000310572ca */ /* 0x000fe400000e0000 */
[----:B------:R-:W-:Y:S02]  /*2fd0*/  R2UR UR4, R48 ;  /* 0x00000000300472ca */ /* 0x000fe400000e0000 */
[----:B------:R-:W-:Y:S02]  /*2fe0*/  PLOP3.LUT P1, PT, PT, PT, PT, 0x80, 0x8 ;  /* 0x000000000008781c */ /* 0x000fe40003f2f070 */
[----:B------:R-:W-:-:S07]  /*2ff0*/  LOP3.LUT R2, R2, 0x1, RZ, 0x3c, !PT ;  /* 0x0000000102027812 */ /* 0x000fce00078e3cff */
[----:B------:R-:W-:Y:S02]  /*3000*/  UIADD3 UR28, UPT, UPT, UR52, UR5, URZ ;  /* 0x00000005341c7290 */ /* 0x000fe4000fffe0ff */
[----:B------:R-:W-:Y:S01]  /*3010*/  UIADD3 UR22, UPT, UPT, UR47, UR4, URZ ;  /* 0x000000042f167290 */ /* 0x000fe2000fffe0ff */
[----:B------:R-:W-:Y:S11]  /*3020*/  BRA.U UP1, `(.L_x_33) ;  /* 0xffffffe501cc7547 */ /* 0x000ff6000b83ffff */
[----:B------:R-:W-:Y:S01]  /*3030*/  UIADD3 UR44, UPT, UPT, UR44, 0xd0, URZ ;  /* 0x000000d02c2c7890 */ /* 0x000fe2000fffe0ff */
[----:B------:R-:W-:-:S03]  /*3040*/  MOV R2, UR29 ;  /* 0x0000001d00027c02 */ /* 0x000fc60008000f00 */
[----:B------:R-:W-:Y:S01]  /*3050*/  ULEA UR4, UR38, UR44, 0x3 ;  /* 0x0000002c26047291 */ /* 0x000fe2000f8e18ff */
[----:B------:R-:W-:-:S08]  /*3060*/  SHF.L.U32 R2, R2, 0x1f, RZ ;  /* 0x0000001f02027819 */ /* 0x000fd000000006ff */
[----:B------:R-:W1:Y:S02]  /*3070*/  SYNCS.PHASECHK.TRANS64.TRYWAIT P0, [UR4], R2 ;  /* 0x00000002ff0075a7 */ /* 0x000e640008001104 */
[----:B-1----:R-:W-:Y:S05]  /*3080*/  @!P0 BRA `(.L_x_34) ;  /* 0x0000006400108947 */ /* 0x002fea0003800000 */
.L_x_135:
[----:B------:R-:W-:-:S04]  /*3090*/  UIADD3 UR4, UPT, UPT, UR38, 0x1, URZ ;  /* 0x0000000126047890 */ /* 0x000fc8000fffe0ff */
[----:B------:R-:W-:-:S04]  /*30a0*/  UISETP.NE.AND UP0, UPT, UR4, 0x1a, UPT ;  /* 0x0000001a0400788c */ /* 0x000fc8000bf05270 */
[----:B------:R-:W-:Y:S02]  /*30b0*/  USEL UR5, URZ, 0x1, UP0 ;  /* 0x00000001ff057887 */ /* 0x000fe40008000000 */
[----:B------:R-:W-:Y:S02]  /*30c0*/  USEL UR4, UR4, URZ, UP0 ;  /* 0x000000ff04047287 */ /* 0x000fe40008000000 */
[----:B------:R-:W-:Y:S02]  /*30d0*/  ULOP3.LUT UR6, UR29, UR5, URZ, 0x3c, !UPT ;  /* 0x000000051d067292 */ /* 0x000fe4000f8e3cff */
[----:B------:R-:W-:-:S04]  /*30e0*/  ULEA UR5, UR4, UR44, 0x3 ;  /* 0x0000002c04057291 */ /* 0x000fc8000f8e18ff */
[----:B-1----:R-:W-:-:S04]  /*30f0*/  MOV R2, UR6 ;  /* 0x0000000600027c02 */ /* 0x002fc80008000f00 */
[----:B------:R-:W-:-:S04]  /*3100*/  SHF.L.U32 R2, R2, 0x1f, RZ ;  /* 0x0000001f02027819 */ /* 0x000fc800000006ff */
[----:B------:R-:W1:Y:S02]  /*3110*/  SYNCS.PHASECHK.TRANS64.TRYWAIT P0, [UR5], R2 ;  /* 0x00000002ff0075a7 */ /* 0x000e640008001105 */
[----:B-1----:R-:W-:Y:S05]  /*3120*/  @!P0 BRA `(.L_x_35) ;  /* 0x0000006400008947 */ /* 0x002fea0003800000 */
.L_x_137:
        /* <DEDUP_REMOVED lines=10> */
.L_x_139:
        /* <DEDUP_REMOVED lines=10> */
.L_x_141:
        /* <DEDUP_REMOVED lines=10> */
.L_x_143:
        /* <DEDUP_REMOVED lines=10> */
.L_x_145:
        /* <DEDUP_REMOVED lines=10> */
.L_x_147:
        /* <DEDUP_REMOVED lines=10> */
.L_x_149:
        /* <DEDUP_REMOVED lines=10> */
.L_x_151:
        /* <DEDUP_REMOVED lines=10> */
.L_x_153:
        /* <DEDUP_REMOVED lines=10> */
.L_x_155:
        /* <DEDUP_REMOVED lines=10> */
.L_x_157:
        /* <DEDUP_REMOVED lines=10> */
.L_x_159:
        /* <DEDUP_REMOVED lines=10> */
.L_x_161:
        /* <DEDUP_REMOVED lines=10> */
.L_x_163:
        /* <DEDUP_REMOVED lines=10> */
.L_x_165:
        /* <DEDUP_REMOVED lines=10> */
.L_x_167:
        /* <DEDUP_REMOVED lines=10> */
.L_x_169:
        /* <DEDUP_REMOVED lines=10> */
.L_x_171:
        /* <DEDUP_REMOVED lines=10> */
.L_x_173:
        /* <DEDUP_REMOVED lines=10> */
.L_x_175:
        /* <DEDUP_REMOVED lines=10> */
.L_x_177:
        /* <DEDUP_REMOVED lines=10> */
.L_x_179:
        /* <DEDUP_REMOVED lines=10> */
.L_x_181:
        /* <DEDUP_REMOVED lines=10> */
.L_x_183:
[----:B------:R-:W-:-:S04]  /*3f90*/  UIADD3 UR4, UPT, UPT, UR4, 0x1, URZ ;  /* 0x0000000104047890 */ /* 0x000fc8000fffe0ff */
[----:B------:R-:W-:-:S04]  /*3fa0*/  UISETP.NE.AND UP0, UPT, UR4, 0x1a, UPT ;  /* 0x0000001a0400788c */ /* 0x000fc8000bf05270 */
[----:B------:R-:W-:Y:S02]  /*3fb0*/  USEL UR5, URZ, 0x1, UP0 ;  /* 0x00000001ff057887 */ /* 0x000fe40008000000 */
[----:B------:R-:W-:Y:S02]  /*3fc0*/  USEL UR4, UR4, URZ, UP0 ;  /* 0x000000ff04047287 */ /* 0x000fe40008000000 */
[----:B------:R-:W-:Y:S02]  /*3fd0*/  ULOP3.LUT UR5, UR6, UR5, URZ, 0x3c, !UPT ;  /* 0x0000000506057292 */ /* 0x000fe4000f8e3cff */
[----:B------:R-:W-:-:S04]  /*3fe0*/  ULEA UR4, UR4, UR44, 0x3 ;  /* 0x0000002c04047291 */ /* 0x000fc8000f8e18ff */
[----:B-1----:R-:W-:Y:S02]  /*3ff0*/  IMAD.U32 R2, RZ, RZ, UR5 ;  /* 0x00000005ff027e24 */ /* 0x002fe4000f8e00ff */
[----:B------:R-:W-:-:S03]  /*4000*/  MOV R0, UR4 ;  /* 0x0000000400007c02 */ /* 0x000fc60008000f00 */
[----:B------:R-:W-:-:S07]  /*4010*/  SHF.L.U32 R2, R2, 0x1f, RZ ;  /* 0x0000001f02027819 */ /* 0x000fce00000006ff */
.L_x_59:
[----:B-1----:R1:W2:Y:S02]  /*4020*/  SYNCS.PHASECHK.TRANS64.TRYWAIT P0, [R0+URZ], R2 ;  /* 0x00000002000075a7 */ /* 0x0022a400080011ff */
[----:B--2---:R-:W-:Y:S05]  /*4030*/  @!P0 NANOSLEEP.SYNCS 0x989680 ;  /* 0x009896800000895d */ /* 0x004fea0003900000 */
[----:B------:R-:W2:Y:S02]  /*4040*/  @!P0 SYNCS.PHASECHK.TRANS64 P0, [R0+URZ], R2 ;  /* 0x00000002000085a7 */ /* 0x000ea400080010ff */
[----:B--2---:R-:W-:Y:S05]  /*4050*/  @P0 EXIT ;  /* 0x000000000000094d */ /* 0x004fea0003800000 */
[----:B------:R-:W-:Y:S05]  /*4060*/  BRA `(.L_x_59) ;  /* 0xfffffffc00ec7947 */ /* 0x000fea000383ffff */
.L_x_17:
[----:B------:R-:W2:Y:S02]  /*4070*/  S2UR UR4, SR_CgaCtaId ;  /* 0x00000000000479c3 */ /* 0x000ea40000008800 */
[----:B--2---:R-:W-:-:S04]  /*4080*/  UISETP.NE.AND UP0, UPT, UR4, URZ, UPT ;  /* 0x000000ff0400728c */ /* 0x004fc8000bf05270 */
[----:B------:R-:W-:-:S09]  /*4090*/  UISETP.NE.OR UP0, UPT, UR15, 0x1, UP0 ;  /* 0x000000010f00788c */ /* 0x000fd20008705670 */
[----:B------:R-:W-:Y:S05]  /*40a0*/  BRA.U UP0, `(.L_x_60) ;  /* 0x0000000100b47547 */ /* 0x000fea000b800000 */
[----:B------:R-:W2:Y:S01]  /*40b0*/  S2UR UR5, SR_CgaCtaId ;  /* 0x00000000000579c3 */ /* 0x000ea20000008800 */
[----:B------:R-:W-:Y:S01]  /*40c0*/  UMOV UR4, 0x400 ;  /* 0x0000040000047882 */ /* 0x000fe20000000000 */
[----:B------:R-:W-:Y:S01]  /*40d0*/  HFMA2 R3, -RZ, RZ, 0, 5.9604644775390625e-08 ;  /* 0x00000001ff037431 */ /* 0x000fe200000001ff */
[----:B------:R-:W-:Y:S01]  /*40e0*/  ISETP.NE.AND P0, PT, R0, RZ, PT ;  /* 0x000000ff0000720c */ /* 0x000fe20003f05270 */
[----:B------:R-:W-:Y:S01]  /*40f0*/  IMAD.MOV.U32 R8, RZ, RZ, RZ ;  /* 0x000000ffff087224 */ /* 0x000fe200078e00ff */
[----:B--2---:R-:W-:-:S04]  /*4100*/  ULEA UR4, UR5, UR4, 0x18 ;  /* 0x0000000405047291 */ /* 0x004fc8000f8ec0ff */
[----:B------:R-:W-:Y:S02]  /*4110*/  UIADD3 UR5, UPT, UPT, UR4, 0x1e8, URZ ;  /* 0x000001e804057890 */ /* 0x000fe4000fffe0ff */
[----:B------:R-:W-:Y:S02]  /*4120*/  UIADD3 UR8, UPT, UPT, UR4, 0x1e0, URZ ;  /* 0x000001e004087890 */ /* 0x000fe4000fffe0ff */
[----:B------:R-:W-:-:S12]  /*4130*/  UPRMT UR5, URZ, 0x654, UR5 ;  /* 0x00000654ff057896 */ /* 0x000fd80008000005 */
.L_x_63:
[----:B------:R-:W-:Y:S01]  /*4140*/  SHF.L.U32 R6, R3, 0x1f, RZ ;  /* 0x0000001f03067819 */ /* 0x000fe200000006ff */
[----:B------:R-:W-:Y:S02]  /*4150*/  IMAD.U32 R4, RZ, RZ, UR8 ;  /* 0x00000008ff047e24 */ /* 0x000fe4000f8e00ff */
[----:B------:R-:W-:Y:S01]  /*4160*/  @!P0 IMAD.MOV.U32 R5, RZ, RZ, 0x10 ;  /* 0x00000010ff058424 */ /* 0x000fe200078e00ff */
[----:B------:R-:W2:Y:S02]  /*4170*/  SYNCS.PHASECHK.TRANS64.TRYWAIT P1, [UR4+0x1e8], R6 ;  /* 0x0001e806ff0075a7 */ /* 0x000ea40008021104 */
[----:B------:R-:W-:-:S04]  /*4180*/  PRMT R4, R0, 0x654, R4 ;  /* 0x0000065400047816 */ /* 0x000fc80000000004 */
[----:B------:R-:W-:Y:S01]  /*4190*/  SEL R2, R4, R2, !P0 ;  /* 0x0000000204027207 */ /* 0x000fe20004000000 */
[----:B--2---:R-:W-:Y:S06]  /*41a0*/  @!P1 BRA `(.L_x_61) ;  /* 0x0000005c00209947 */ /* 0x004fec0003800000 */
.L_x_185:
[----:B------:R-:W-:Y:S01]  /*41b0*/  UIADD3 UR6, UPT, UPT, UR4, 0x220, URZ ;  /* 0x0000022004067890 */ /* 0x000fe2000fffe0ff */
[----:B------:R3:W-:Y:S01]  /*41c0*/  @!P0 SYNCS.ARRIVE.TRANS64.RED RZ, [R2+URZ], R5 ;  /* 0x0000000502ff89a7 */ /* 0x0007e200080004ff */
[----:B------:R-:W-:Y:S01]  /*41d0*/  UIADD3 UR7, UPT, UPT, UR4, 0x1e0, URZ ;  /* 0x000001e004077890 */ /* 0x000fe2000fffe0ff */
[----:B------:R-:W-:-:S08]  /*41e0*/  LOP3.LUT R3, R3, 0x1, RZ, 0x3c, !PT ;  /* 0x0000000103037812 */ /* 0x000fd000078e3cff */
[----:B------:R-:W-:Y:S06]  /*41f0*/  UGETNEXTWORKID.BROADCAST [UR6], [UR7] ;  /* 0x00000000060073ca */ /* 0x000fec0008000100 */
[----:B---3--:R-:W-:-:S04]  /*4200*/  SHF.L.U32 R5, R8, 0x1f, RZ ;  /* 0x0000001f08057819 */ /* 0x008fc800000006ff */
[----:B------:R-:W3:Y:S02]  /*4210*/  SYNCS.PHASECHK.TRANS64.TRYWAIT P1, [UR4+0x1e0], R5 ;  /* 0x0001e005ff0075a7 */ /* 0x000ee40008021104 */
[----:B---3--:R-:W-:Y:S05]  /*4220*/  @!P1 BRA `(.L_x_62) ;  /* 0x0000005c00189947 */ /* 0x008fea0003800000 */
.L_x_187:
[----:B--2---:R-:W2:Y:S01]  /*4230*/  LDS.128 R4, [UR4+0x220] ;  /* 0x00022004ff047984 */ /* 0x004ea20008000c00 */
[----:B------:R-:W-:Y:S01]  /*4240*/  LOP3.LUT R8, R8, 0x1, RZ, 0x3c, !PT ;  /* 0x0000000108087812 */ /* 0x000fe200078e3cff */
[----:B------:R-:W-:Y:S01]  /*4250*/  @!PT LDS RZ, [RZ] ;  /* 0x00000000fffff984 */ /* 0x000fe20000000800 */
[----:B------:R-:W-:Y:S01]  /*4260*/  @!PT LDS RZ, [RZ] ;  /* 0x00000000fffff984 */ /* 0x000fe20000000800 */
[----:B------:R-:W-:Y:S01]  /*4270*/  @!PT LDS RZ, [RZ] ;  /* 0x00000000fffff984 */ /* 0x000fe20000000800 */
[----:B------:R-:W-:Y:S01]  /*4280*/  @!PT LDS RZ, [RZ] ;  /* 0x00000000fffff984 */ /* 0x000fe20000000800 */
[----:B------:R3:W-:Y:S06]  /*4290*/  MEMBAR.ALL.CTA ;  /* 0x0000000000007992 */ /* 0x0007ec0000008000 */
[----:B---3--:R-:W3:Y:S02]  /*42a0*/  FENCE.VIEW.ASYNC.S ;  /* 0x00000000000073c6 */ /* 0x008ee40000000000 */
[----:B---3--:R-:W-:Y:S01]  /*42b0*/  SYNCS.ARRIVE.TRANS64.RED.A1T0 RZ, [UR5], RZ ;  /* 0x000000ffffff79a7 */ /* 0x008fe20008100405 */
[----:B--2---:R-:W-:-:S13]  /*42c0*/  LOP3.LUT P1, RZ, R6, 0x1, RZ, 0xc0, !PT ;  /* 0x0000000106ff7812 */ /* 0x004fda000782c0ff */
[----:B------:R-:W-:Y:S05]  /*42d0*/  @P1 BRA `(.L_x_63) ;  /* 0xfffffffc00981947 */ /* 0x000fea000383ffff */
[----:B------:R-:W-:-:S04]  /*42e0*/  SHF.L.U32 R0, R3, 0x1f, RZ ;  /* 0x0000001f03007819 */ /* 0x000fc800000006ff */
[----:B------:R-:W2:Y:S02]  /*42f0*/  SYNCS.PHASECHK.TRANS64 P0, [UR4+0x1e8], R0 ;  /* 0x0001e800ff0075a7 */ /* 0x000ea40008001004 */
[----:B-12---:R-:W-:Y:S05]  /*4300*/  @P0 EXIT ;  /* 0x000000000000094d */ /* 0x006fea0003800000 */
[----:B------:R-:W-:-:S07]  /*4310*/  MOV R0, UR4 ;  /* 0x0000000400007c02 */ /* 0x000fce0008000f00 */
.L_x_64:
[----:B-1----:R-:W-:-:S04]  /*4320*/  SHF.L.U32 R2, R3, 0x1f, RZ ;  /* 0x0000001f03027819 */ /* 0x002fc800000006ff */
[----:B------:R1:W2:Y:S03]  /*4330*/  SYNCS.PHASECHK.TRANS64.TRYWAIT P0, [R0+URZ+0x1e8], R2 ;  /* 0x0001e802000075a7 */ /* 0x0002a600080011ff */
[----:B--2---:R-:W-:Y:S05]  /*4340*/  @!P0 NANOSLEEP.SYNCS 0x989680 ;  /* 0x009896800000895d */ /* 0x004fea0003900000 */
[----:B------:R-:W2:Y:S02]  /*4350*/  @!P0 SYNCS.PHASECHK.TRANS64 P0, [R0+URZ+0x1e8], R2 ;  /* 0x0001e802000085a7 */ /* 0x000ea400080010ff */
[----:B--2---:R-:W-:Y:S05]  /*4360*/  @P0 EXIT ;  /* 0x000000000000094d */ /* 0x004fea0003800000 */
[----:B------:R-:W-:Y:S05]  /*4370*/  BRA `(.L_x_64) ;  /* 0xfffffffc00e87947 */ /* 0x000fea000383ffff */
.L_x_60:
[----:B------:R-:W-:-:S09]  /*4380*/  UISETP.NE.AND UP0, UPT, UR15, URZ, UPT ;  /* 0x000000ff0f00728c */ /* 0x000fd2000bf05270 */
[----:B------:R-:W-:Y:S05]  /*4390*/  BRA.U UP0, `(.L_x_65) ;  /* 0x0000000d003c7547 */ /* 0x000fea000b800000 */
[----:B------:R-:W2:Y:S01]  /*43a0*/  S2UR UR7, SR_CgaCtaId ;  /* 0x00000000000779c3 */ /* 0x000ea20000008800 */
[----:B------:R-:W-:Y:S01]  /*43b0*/  UMOV UR4, 0x40 ;  /* 0x0000004000047882 */ /* 0x000fe20000000000 */
[----:B------:R-:W-:Y:S01]  /*43c0*/  NOP ;  /* 0x0000000000007918 */ /* 0x000fe20000000000 */
[----:B------:R-:W-:Y:S01]  /*43d0*/  UMOV UR6, 0x400 ;  /* 0x0000040000067882 */ /* 0x000fe20000000000 */
[----:B--2---:R-:W-:Y:S02]  /*43e0*/  ULEA UR5, UR7, UR4, 0x18 ;  /* 0x0000000407057291 */ /* 0x004fe4000f8ec0ff */
[----:B------:R-:W-:-:S07]  /*43f0*/  ULEA UR6, UR7, UR6, 0x18 ;  /* 0x0000000607067291 */ /* 0x000fce000f8ec0ff */
[----:B------:R-:W2:Y:S02]  /*4400*/  LDS.U8 R0, [UR5+0x1c] ;  /* 0x00001c05ff007984 */ /* 0x000ea40008000000 */
[----:B--2---:R-:W-:-:S13]  /*4410*/  ISETP.NE.AND P0, PT, R0, RZ, PT ;  /* 0x000000ff0000720c */ /* 0x004fda0003f05270 */
[----:B------:R-:W-:Y:S05]  /*4420*/  @P0 BRA `(.L_x_66) ;  /* 0x0000000000580947 */ /* 0x000fea0003800000 */
[----:B------:R-:W-:-:S13]  /*4430*/  ELECT P0, URZ, PT ;  /* 0x0000000000ff782f */ /* 0x000fda0003800000 */
[----:B------:R-:W-:Y:S05]  /*4440*/  @!P0 BRA `(.L_x_67) ;  /* 0x0000000000608947 */ /* 0x000fea0003800000 */
[----:B------:R-:W-:Y:S01]  /*4450*/  UMOV UR4, 0x10 ;  /* 0x0000001000047882 */ /* 0x000fe20000000000 */
[----:B------:R-:W-:Y:S01]  /*4460*/  HFMA2 R0, -RZ, RZ, 0, 5.9604644775390625e-08 ;  /* 0x00000001ff007431 */ /* 0x000fe200000001ff */
[----:B------:R-:W-:-:S03]  /*4470*/  MOV R2, 0xffff ;  /* 0x0000ffff00027802 */ /* 0x000fc60000000f00 */
[----:B------:R-:W-:Y:S04]  /*4480*/  DEPBAR.LE SB2, 0x36 ;  /* 0x0000ad800000791a */ /* 0x000fe80000000000 */
[----:B------:R-:W2:Y:S02]  /*4490*/  UTCATOMSWS.FIND_AND_SET.ALIGN UP0, UR4, UR4 ;  /* 0x00000004000475e3 */ /* 0x000ea40008000800 */
[----:B--2---:R-:W-:Y:S01]  /*44a0*/  MOV R3, UR4 ;  /* 0x0000000400037c02 */ /* 0x004fe20008000f00 */
[----:B------:R-:W-:Y:S06]  /*44b0*/  BRA.U UP0, `(.L_x_68) ;  /* 0x0000000100187547 */ /* 0x000fec000b800000 */
.L_x_69:
[----:B------:R-:W-:Y:S05]  /*44c0*/  NANOSLEEP 0x64 ;  /* 0x000000640000795d */ /* 0x000fea0003800000 */
[----:B------:R-:W-:-:S05]  /*44d0*/  UMOV UR4, 0x10 ;  /* 0x0000001000047882 */ /* 0x000fca0000000000 */
[----:B------:R-:W-:Y:S04]  /*44e0*/  DEPBAR.LE SB2, 0x36 ;  /* 0x0000ad800000791a */ /* 0x000fe80000000000 */
[----:B------:R-:W2:Y:S02]  /*44f0*/  UTCATOMSWS.FIND_AND_SET.ALIGN UP0, UR4, UR4 ;  /* 0x00000004000475e3 */ /* 0x000ea40008000800 */
[----:B--2---:R-:W-:Y:S01]  /*4500*/  MOV R3, UR4 ;  /* 0x0000000400037c02 */ /* 0x004fe20008000f00 */
[----:B------:R-:W-:Y:S05]  /*4510*/  BRA.U !UP0, `(.L_x_69) ;  /* 0xfffffffd08e87547 */ /* 0x000fea000b83ffff */
.L_x_68:
[-C--:B------:R-:W-:Y:S02]  /*4520*/  SHF.L.U32 R2, R2, R3.reuse, RZ ;  /* 0x0000000302027219 */ /* 0x080fe400000006ff */
[----:B------:R-:W-:Y:S01]  /*4530*/  SHF.L.U32 R0, R0, R3, RZ ;  /* 0x0000000300007219 */ /* 0x000fe200000006ff */
[----:B------:R-:W-:Y:S02]  /*4540*/  IMAD.SHL.U32 R3, R3, 0x20, RZ ;  /* 0x0000002003037824 */ /* 0x000fe400078e00ff */
[----:B------:R2:W-:Y:S04]  /*4550*/  ATOMS.OR RZ, [UR5+0x14], R2 ;  /* 0x00001402ffff798c */ /* 0x0005e8000b000005 */
[----:B------:R2:W-:Y:S04]  /*4560*/  ATOMS.OR RZ, [UR5+0x18], R0 ;  /* 0x00001800ffff798c */ /* 0x0005e8000b000005 */
[----:B------:R2:W-:Y:S01]  /*4570*/  STS [UR6+0x230], R3 ;  /* 0x00023003ff007988 */ /* 0x0005e20008000806 */
[----:B------:R-:W-:Y:S05]  /*4580*/  BRA `(.L_x_67) ;  /* 0x0000000000107947 */ /* 0x000fea0003800000 */
.L_x_66:
[----:B------:R-:W-:Y:S02]  /*4590*/  MOV R0, 0xffffffff ;  /* 0xffffffff00007802 */ /* 0x000fe40000000f00 */
[----:B------:R-:W-:-:S03]  /*45a0*/  MOV R2, 0x45d0 ;  /* 0x000045d000027802 */ /* 0x000fc60000000f00 */
[----:B------:R2:W-:Y:S04]  /*45b0*/  STS [UR6+0x230], R0 ;  /* 0x00023000ff007988 */ /* 0x0005e80008000806 */
[----:B-12--5:R-:W-:Y:S05]  /*45c0*/  CALL.REL.NOINC `($__internal_1_$__cuda_sm10x_tcgen05_guardrail_trap_phase_invalid_during_alloc) ;  /* 0x0000005c00ac7944 */ /* 0x026fea0003c00000 */
.L_x_67:
[----:B------:R-:W-:Y:S05]  /*45d0*/  WARPSYNC.ALL ;  /* 0x0000000000007948 */ /* 0x000fea0003800000 */
[----:B------:R-:W3:Y:S01]  /*45e0*/  S2UR UR4, SR_CgaCtaId ;  /* 0x00000000000479c3 */ /* 0x000ee20000008800 */
[----:B------:R-:W-:Y:S01]  /*45f0*/  UMOV UR19, 0x400 ;  /* 0x0000040000137882 */ /* 0x000fe20000000000 */
[----:B------:R-:W-:-:S06]  /*4600*/  NOP ;  /* 0x0000000000007918 */ /* 0x000fcc0000000000 */
[----:B------:R-:W-:Y:S06]  /*4610*/  BAR.ARV 0x6, 0xa0 ;  /* 0x0182800000007b1d */ /* 0x000fec0000002000 */
[----:B------:R-:W4:Y:S01]  /*4620*/  LDCU UR5, c[0x0][0x394] ;  /* 0x00007280ff0577ac */ /* 0x000f220008000800 */
[----:B------:R-:W-:Y:S01]  /*4630*/  IMAD.MOV.U32 R10, RZ, RZ, 0x1 ;  /* 0x00000001ff0a7424 */ /* 0x000fe200078e00ff */
[----:B------:R-:W-:Y:S01]  /*4640*/  CS2R R8, SRZ ;  /* 0x0000000000087805 */ /* 0x000fe2000001ff00 */
[----:B------:R-:W1:Y:S01]  /*4650*/  LDCU UR6, c[0x0][0x394] ;  /* 0x00007280ff0677ac */ /* 0x000e620008000800 */
[----:B------:R-:W-:Y:S01]  /*4660*/  UMOV UR22, URZ ;  /* 0x000000ff00167c82 */ /* 0x000fe20008000000 */
[----:B------:R-:W-:Y:S01]  /*4670*/  UMOV UR16, URZ ;  /* 0x000000ff00107c82 */ /* 0x000fe20008000000 */
[----:B---3--:R-:W-:Y:S01]  /*4680*/  ULEA UR19, UR4, UR19, 0x18 ;  /* 0x0000001304137291 */ /* 0x008fe2000f8ec0ff */
[----:B------:R-:W-:Y:S01]  /*4690*/  UMOV UR26, 0x0 ;  /* 0x00000000001a7882 */ /* 0x000fe20000000000 */
[----:B------:R-:W-:-:S02]  /*46a0*/  UMOV UR27, 0x4118010 ;  /* 0x04118010001b7882 */ /* 0x000fc40000000000 */
[----:B------:R-:W-:Y:S01]  /*46b0*/  UIADD3 UR21, UPT, UPT, UR19, 0x3600, URZ ;  /* 0x0000360013157890 */ /* 0x000fe2000fffe0ff */
[----:B------:R-:W-:Y:S01]  /*46c0*/  UMOV UR24, 0x0 ;  /* 0x0000000000187882 */ /* 0x000fe20000000000 */
[----:B------:R-:W-:Y:S01]  /*46d0*/  UMOV UR25, 0x4118010 ;  /* 0x0411801000197882 */ /* 0x000fe20000000000 */
[----:B----4-:R-:W-:Y:S02]  /*46e0*/  UIADD3 UR5, UPT, UPT, UR5, 0x1f, URZ ;  /* 0x0000001f05057890 */ /* 0x010fe4000fffe0ff */
[----:B------:R-:W2:Y:S01]  /*46f0*/  LDS R11, [UR19+0x230] ;  /* 0x00023013ff0b7984 */ /* 0x000ea20008000800 */
[----:B------:R-:W-:Y:S02]  /*4700*/  USHF.R.U32.HI UR21, URZ, 0x4, UR21 ;  /* 0x00000004ff157899 */ /* 0x000fe40008011615 */
[----:B------:R-:W-:Y:S02]  /*4710*/  USHF.R.S32.HI UR4, URZ, 0x1f, UR5 ;  /* 0x0000001fff047899 */ /* 0x000fe40008011405 */
[----:B------:R-:W-:-:S02]  /*4720*/  ULOP3.LUT UR21, UR21, 0x3fff, URZ, 0xc0, !UPT ;  /* 0x00003fff15157892 */ /* 0x000fc4000f8ec0ff */
[----:B------:R-:W-:Y:S02]  /*4730*/  ULEA.HI UR4, UR4, UR5, URZ, 0x5 ;  /* 0x0000000504047291 */ /* 0x000fe4000f8f28ff */
[----:B------:R-:W-:Y:S02]  /*4740*/  UIADD3 UR5, UPT, UPT, UR19, 0x1d600, URZ ;  /* 0x0001d60013057890 */ /* 0x000fe4000fffe0ff */
[----:B------:R-:W-:Y:S02]  /*4750*/  USHF.R.S32.HI UR28, URZ, 0x5, UR4 ;  /* 0x00000005ff1c7899 */ /* 0x000fe40008011404 */
[----:B------:R-:W-:Y:S02]  /*4760*/  UIADD3 UR4, UPT, UPT, UR19, 0x1e8, URZ ;  /* 0x000001e813047890 */ /* 0x000fe4000fffe0ff */
[----:B------:R-:W-:Y:S02]  /*4770*/  UISETP.LT.AND UP0, UPT, UR28, 0x1, UPT ;  /* 0x000000011c00788c */ /* 0x000fe4000bf01270 */
[----:B------:R-:W-:-:S02]  /*4780*/  USHF.R.U32.HI UR5, URZ, 0x4, UR5 ;  /* 0x00000004ff057899 */ /* 0x000fc40008011605 */
[----:B------:R-:W-:Y:S02]  /*4790*/  USEL UR30, UR28, 0x1, !UP0 ;  /* 0x000000011c1e7887 */ /* 0x000fe4000c000000 */
[----:B------:R-:W-:Y:S02]  /*47a0*/  UPRMT UR29, URZ, 0x654, UR4 ;  /* 0x00000654ff1d7896 */ /* 0x000fe40008000004 */
[----:B------:R-:W-:Y:S02]  /*47b0*/  ULOP3.LUT UR20, UR5, 0x3fff, URZ, 0xc0, !UPT ;  /* 0x00003fff05147892 */ /* 0x000fe4000f8ec0ff */
[----:B------:R-:W-:Y:S02]  /*47c0*/  UIADD3 UR30, UPT, UPT, -UR30, URZ, URZ ;  /* 0x000000ff1e1e7290 */ /* 0x000fe4000fffe1ff */
[----:B-1----:R-:W-:Y:S01]  /*47d0*/  UISETP.GE.AND UP4, UPT, UR6, 0x1, UPT ;  /* 0x000000010600788c */ /* 0x002fe2000bf86270 */
[C---:B--2---:R-:W-:Y:S01]  /*47e0*/  VIADD R3, R11.reuse, 0x40 ;  /* 0x000000400b037836 */ /* 0x044fe20000000000 */
[----:B------:R-:W-:-:S04]  /*47f0*/  LOP3.LUT R2, R11, 0xffff, RZ, 0xc0, !PT ;  /* 0x0000ffff0b027812 */ /* 0x000fc800078ec0ff */
[----:B------:R-:W-:-:S05]  /*4800*/  LOP3.LUT R3, R3, 0xffff, RZ, 0xc0, !PT ;  /* 0x0000ffff03037812 */ /* 0x000fca00078ec0ff */
[----:B------:R1:W-:Y:S02]  /*4810*/  STL.64 [R1], R2 ;  /* 0x0000000201007387 */ /* 0x0003e40000100a00 */
.L_x_76:
[----:B-1----:R-:W-:-:S04]  /*4820*/  SHF.L.U32 R2, R9, 0x1f, RZ ;  /* 0x0000001f09027819 */ /* 0x002fc800000006ff */
[----:B------:R-:W1:Y:S02]  /*4830*/  SYNCS.PHASECHK.TRANS64.TRYWAIT P0, [UR19+0x1e0], R2 ;  /* 0x0001e002ff0075a7 */ /* 0x000e640008001113 */
[----:B-12-4-:R-:W-:Y:S05]  /*4840*/  @!P0 BRA `(.L_x_70) ;  /* 0x0000005400a88947 */ /* 0x016fea0003800000 */
.L_x_189:
[----:B------:R-:W2:Y:S01]  /*4850*/  LDS.128 R4, [UR19+0x220] ;  /* 0x00022013ff047984 */ /* 0x000ea20008000c00 */
[----:B------:R-:W-:Y:S01]  /*4860*/  ULEA UR23, UR22, UR19, 0x3 ;  /* 0x0000001316177291 */ /* 0x000fe2000f8e18ff */
[----:B-1----:R-:W-:Y:S01]  /*4870*/  SHF.L.U32 R2, R10, 0x1f, RZ ;  /* 0x0000001f0a027819 */ /* 0x002fe200000006ff */
[----:B------:R-:W-:Y:S01]  /*4880*/  @!PT LDS RZ, [RZ] ;  /* 0x00000000fffff984 */ /* 0x000fe20000000800 */
[----:B------:R-:W-:Y:S01]  /*4890*/  @!PT LDS RZ, [RZ] ;  /* 0x00000000fffff984 */ /* 0x000fe20000000800 */
[----:B------:R-:W-:Y:S01]  /*48a0*/  @!PT LDS RZ, [RZ] ;  /* 0x00000000fffff984 */ /* 0x000fe20000000800 */
[----:B------:R-:W-:Y:S01]  /*48b0*/  @!PT LDS RZ, [RZ] ;  /* 0x00000000fffff984 */ /* 0x000fe20000000800 */
[----:B------:R1:W-:Y:S06]  /*48c0*/  MEMBAR.ALL.CTA ;  /* 0x0000000000007992 */ /* 0x0003ec0000008000 */
[----:B-1----:R-:W1:Y:S02]  /*48d0*/  FENCE.VIEW.ASYNC.S ;  /* 0x00000000000073c6 */ /* 0x002e640000000000 */
[----:B-1----:R-:W-:Y:S01]  /*48e0*/  SYNCS.ARRIVE.TRANS64.RED.A1T0 RZ, [UR29], RZ ;  /* 0x000000ffffff79a7 */ /* 0x002fe2000810041d */
[----:B------:R-:W1:Y:S02]  /*48f0*/  SYNCS.PHASECHK.TRANS64.TRYWAIT P0, [UR23+0x200], R2 ;  /* 0x00020002ff0075a7 */ /* 0x000e640008001117 */
[----:B-12---:R-:W-:Y:S05]  /*4900*/  @!P0 BRA `(.L_x_71) ;  /* 0x0000005400908947 */ /* 0x006fea0003800000 */
.L_x_191:
[----:B------:R-:W-:Y:S05]  /*4910*/  BRA.U !UP4, `(.L_x_72) ;  /* 0x000000010cc87547 */ /* 0x000fea000b800000 */
[----:B-1----:R-:W-:Y:S01]  /*4920*/  IMAD.U32 R0, RZ, RZ, UR22 ;  /* 0x00000016ff007e24 */ /* 0x002fe2000f8e00ff */
[----:B------:R-:W-:-:S04]  /*4930*/  ULEA UR4, UR16, UR19, 0x3 ;  /* 0x0000001310047291 */ /* 0x000fc8000f8e18ff */
[----:B------:R-:W-:-:S05]  /*4940*/  LEA R0, R0, R1, 0x2 ;  /* 0x0000000100007211 */ /* 0x000fca00078e10ff */
[----:B------:R1:W5:Y:S01]  /*4950*/  LDL R2, [R0] ;  /* 0x0000000000027983 */ /* 0x0003620000100800 */
[----:B------:R-:W-:Y:S01]  /*4960*/  UPLOP3.LUT UP2, UPT, UPT, UPT, UPT, 0x40, 0x4 ;  /* 0x000000000004789c */ /* 0x000fe20003f4e870 */
[----:B------:R-:W-:Y:S01]  /*4970*/  UMOV UR18, UR30 ;  /* 0x0000001e00127c82 */ /* 0x000fe20008000000 */
[----:B------:R-:W-:Y:S01]  /*4980*/  UMOV UR17, UR28 ;  /* 0x0000001c00117c82 */ /* 0x000fe20008000000 */
[----:B------:R-:W-:Y:S01]  /*4990*/  UMOV UR5, UR16 ;  /* 0x0000001000057c82 */ /* 0x000fe20008000000 */
[----:B-1----:R-:W-:-:S04]  /*49a0*/  SHF.L.U32 R0, R8, 0x1f, RZ ;  /* 0x0000001f08007819 */ /* 0x002fc800000006ff */
[----:B------:R1:W2:Y:S03]  /*49b0*/  SYNCS.PHASECHK.TRANS64.TRYWAIT P1, [UR4], R0 ;  /* 0x00000000ff0075a7 */ /* 0x0002a60008021104 */
.L_x_75:
[----:B------:R-:W-:Y:S02]  /*49c0*/  UIADD3 UR18, UPT, UPT, UR18, 0x1, URZ ;  /* 0x0000000112127890 */ /* 0x000fe4000fffe0ff */
[----:B------:R-:W-:Y:S02]  /*49d0*/  ULEA UR15, UR5, UR19, 0x3 ;  /* 0x00000013050f7291 */ /* 0x000fe4000f8e18ff */
[----:B------:R-:W-:Y:S01]  /*49e0*/  UISETP.NE.AND UP3, UPT, UR18, URZ, UPT ;  /* 0x000000ff1200728c */ /* 0x000fe2000bf65270 */
[----:B--234-:R-:W-:Y:S10]  /*49f0*/  @P1 BRA `(.L_x_73) ;  /* 0x00000000000c1947 */ /* 0x01cff40003800000 */
[----:B------:R-:W-:Y:S04]  /*4a00*/  SHF.L.U32 R3, R8, 0x1f, RZ ;  /* 0x0000001f08037819 */ /* 0x000fe800000006ff */
[----:B------:R-:W2:Y:S02]  /*4a10*/  SYNCS.PHASECHK.TRANS64.TRYWAIT P0, [UR15], R3 ;  /* 0x00000003ff0075a7 */ /* 0x000ea4000800110f */
[----:B--2---:R-:W-:Y:S05]  /*4a20*/  @!P0 BRA `(.L_x_74) ;  /* 0x0000005400608947 */ /* 0x004fea0003800000 */
.L_x_73:
[----:B------:R-:W-:Y:S01]  /*4a30*/  UISETP.NE.AND UP0, UPT, UR17, 0x1, UPT ;  /* 0x000000011100788c */ /* 0x000fe2000bf05270 */
[----:B------:R-:W-:Y:S01]  /*4a40*/  PLOP3.LUT P1, PT, PT, PT, PT, 0x80, 0x8 ;  /* 0x000000000008781c */ /* 0x000fe20003f2f070 */
[----:B------:R-:W-:Y:S02]  /*4a50*/  UIADD3 UR4, UPT, UPT, UR5, 0x1, URZ ;  /* 0x0000000105047890 */ /* 0x000fe4000fffe0ff */
[----:B------:R-:W-:Y:S02]  /*4a60*/  ULEA UR10, UR5, UR21, 0x8 ;  /* 0x00000015050a7291 */ /* 0x000fe4000f8e40ff */
[----:B------:R-:W-:Y:S01]  /*4a70*/  UISETP.NE.AND UP1, UPT, UR4, 0x1a, UPT ;  /* 0x0000001a0400788c */ /* 0x000fe2000bf25270 */
[----:B------:R-:W-:Y:S01]  /*4a80*/  PLOP3.LUT P0, PT, PT, PT, UP0, 0x80, 0x8 ;  /* 0x000000000008781c */ /* 0x000fe20003f0f008 */
[----:B------:R-:W-:Y:S02]  /*4a90*/  ULEA UR8, UR5, UR20, 0x8 ;  /* 0x0000001405087291 */ /* 0x000fe4000f8e40ff */
[----:B------:R-:W-:Y:S02]  /*4aa0*/  USEL UR6, URZ, 0x1, UP1 ;  /* 0x00000001ff067887 */ /* 0x000fe40008800000 */
[----:B------:R-:W-:Y:S02]  /*4ab0*/  USEL UR16, UR4, URZ, UP1 ;  /* 0x000000ff04107287 */ /* 0x000fe40008800000 */
[----:B------:R-:W-:Y:S02]  /*4ac0*/  UIADD3 UR12, UPT, UPT, UR10, 0x80, URZ ;  /* 0x000000800a0c7890 */ /* 0x000fe4000fffe0ff */
[----:B------:R-:W-:Y:S01]  /*4ad0*/  @UP0 ULEA UR4, UR16, UR19, 0x3 ;  /* 0x0000001310040291 */ /* 0x000fe2000f8e18ff */
[----:B------:R-:W-:Y:S01]  /*4ae0*/  LOP3.LUT R8, R8, UR6, RZ, 0x3c, !PT ;  /* 0x0000000608087c12 */ /* 0x000fe2000f8e3cff */
[----:B------:R-:W-:Y:S01]  /*4af0*/  UIADD3 UR6, UPT, UPT, UR8, 0x80, URZ ;  /* 0x0000008008067890 */ /* 0x000fe2000fffe0ff */
[----:B------:R-:W-:Y:S02]  /*4b00*/  UMOV UR11, 0x40004040 ;  /* 0x40004040000b7882 */ /* 0x000fe40000000000 */
[----:B-1----:R-:W-:Y:S01]  /*4b10*/  @P0 SHF.L.U32 R0, R8, 0x1f, RZ ;  /* 0x0000001f08000819 */ /* 0x002fe200000006ff */
[----:B------:R-:W-:Y:S01]  /*4b20*/  UMOV UR9, 0x40004040 ;  /* 0x4000404000097882 */ /* 0x000fe20000000000 */
[----:B------:R-:W-:Y:S01]  /*4b30*/  UMOV UR13, 0x40004040 ;  /* 0x40004040000d7882 */ /* 0x000fe20000000000 */
[----:B------:R-:W-:Y:S01]  /*4b40*/  UMOV UR7, 0x40004040 ;  /* 0x4000404000077882 */ /* 0x000fe20000000000 */
[----:B------:R3:W4:Y:S01]  /*4b50*/  @P0 SYNCS.PHASECHK.TRANS64.TRYWAIT P1, [UR4], R0 ;  /* 0x00000000ff0005a7 */ /* 0x0007220008021104 */
[----:B------:R-:W-:Y:S11]  /*4b60*/  ELECT P0, URZ, PT ;  /* 0x0000000000ff782f */ /* 0x000ff60003800000 */
[----:B------:R-:W-:Y:S02]  /*4b70*/  @!UPT UIADD3 URZ, UPT, UPT, URZ, URZ, URZ ;  /* 0x000000fffffff290 */ /* 0x000fe4000fffe0ff */
[C---:B-----5:R-:W-:Y:S02]  /*4b80*/  @P0 R2UR.BROADCAST UR5, R2.reuse ;  /* 0x00000000020502ca */ /* 0x060fe400008e0000 */
[----:B------:R-:W-:Y:S11]  /*4b90*/  ELECT P0, URZ, PT ;  /* 0x0000000000ff782f */ /* 0x000ff60003800000 */
[----:B------:R-:W-:Y:S02]  /*4ba0*/  @!UPT UIADD3 URZ, UPT, UPT, URZ, URZ, URZ ;  /* 0x000000fffffff290 */ /* 0x000fe4000fffe0ff */
[----:B------:R-:W-:Y:S01]  /*4bb0*/  @P0 R2UR.BROADCAST UR14, R2 ;  /* 0x00000000020e02ca */ /* 0x000fe200008e0000 */
[----:B------:R-:W-:Y:S02]  /*4bc0*/  UIADD3 UR4, UPT, UPT, UR15, 0xd0, URZ ;  /* 0x000000d00f047890 */ /* 0x000fe4000fffe0ff */
[----:B------:R-:W-:Y:S01]  /*4bd0*/  UIADD3 UR17, UPT, UPT, UR17, -0x1, URZ ;  /* 0xffffffff11117890 */ /* 0x000fe2000fffe0ff */
[----:B------:R1:W-:Y:S01]  /*4be0*/  UTCHMMA gdesc[UR10], gdesc[UR8], tmem[UR5], tmem[UR26], idesc[UR27], UP2 ;  /* 0x00ff1a080a0075ea */ /* 0x0003e20009000005 */
[----:B------:R-:W-:Y:S08]  /*4bf0*/  UPLOP3.LUT UP2, UPT, UPT, UPT, UPT, 0x80, 0x8 ;  /* 0x000000000008789c */ /* 0x000ff00003f4f070 */
[----:B------:R3:W-:Y:S01]  /*4c00*/  UTCHMMA gdesc[UR12], gdesc[UR6], tmem[UR14], tmem[UR24], idesc[UR25], UPT ;  /* 0x00ff18060c0075ea */ /* 0x0007e2000b80000e */
[----:B------:R3:W-:Y:S01]  /*4c10*/  UTCBAR [UR4], URZ ;  /* 0x000000ff040073e9 */ /* 0x0007e200080000ff */
[----:B-1----:R-:W-:Y:S01]  /*4c20*/  UMOV UR5, UR16 ;  /* 0x0000001000057c82 */ /* 0x002fe20008000000 */
[----:B------:R-:W-:Y:S05]  /*4c30*/  BRA.U UP3, `(.L_x_75) ;  /* 0xfffffffd03607547 */ /* 0x000fea000b83ffff */
.L_x_72:
[----:B---3--:R-:W-:Y:S01]  /*4c40*/  UIADD3 UR4, UPT, UPT, UR22, 0x1, URZ ;  /* 0x0000000116047890 */ /* 0x008fe2000fffe0ff */
[----:B------:R-:W-:Y:S01]  /*4c50*/  LOP3.LUT P0, RZ, R6, 0x1, RZ, 0xc0, !PT ;  /* 0x0000000106ff7812 */ /* 0x000fe2000780c0ff */
[----:B------:R-:W-:Y:S01]  /*4c60*/  UIADD3 UR5, UPT, UPT, UR23, 0x1f0, URZ ;  /* 0x000001f017057890 */ /* 0x000fe2000fffe0ff */
[----:B------:R-:W-:Y:S01]  /*4c70*/  LOP3.LUT R9, R9, 0x1, RZ, 0x3c, !PT ;  /* 0x0000000109097812 */ /* 0x000fe200078e3cff */
[----:B------:R-:W-:-:S04]  /*4c80*/  UISETP.NE.AND UP0, UPT, UR4, 0x2, UPT ;  /* 0x000000020400788c */ /* 0x000fc8000bf05270 */
[----:B------:R-:W-:Y:S02]  /*4c90*/  USEL UR6, URZ, 0x1, UP0 ;  /* 0x00000001ff067887 */ /* 0x000fe40008000000 */
[----:B------:R-:W-:Y:S01]  /*4ca0*/  USEL UR22, UR4, URZ, UP0 ;  /* 0x000000ff04167287 */ /* 0x000fe20008000000 */
[----:B------:R2:W-:Y:S03]  /*4cb0*/  UTCBAR [UR5], URZ ;  /* 0x000000ff050073e9 */ /* 0x0005e600080000ff */
[----:B------:R-:W-:Y:S01]  /*4cc0*/  LOP3.LUT R10, R10, UR6, RZ, 0x3c, !PT ;  /* 0x000000060a0a7c12 */ /* 0x000fe2000f8e3cff */
[----:B------:R-:W-:Y:S07]  /*4cd0*/  @P0 BRA `(.L_x_76) ;  /* 0xfffffff800d00947 */ /* 0x000fee000383ffff */
[----:B------:R-:W3:Y:S01]  /*4ce0*/  S2UR UR6, SR_CgaCtaId ;  /* 0x00000000000679c3 */ /* 0x000ee20000008800 */
[----:B------:R-:W-:Y:S01]  /*4cf0*/  ELECT P0, URZ, PT ;  /* 0x0000000000ff782f */ /* 0x000fe20003800000 */
[----:B-1----:R-:W-:Y:S01]  /*4d00*/  IMAD.MOV.U32 R0, RZ, RZ, 0x1 ;  /* 0x00000001ff007424 */ /* 0x002fe200078e00ff */
[----:B------:R-:W-:Y:S01]  /*4d10*/  UIADD3 UR19, UPT, UPT, UR19, 0x200, URZ ;  /* 0x0000020013137890 */ /* 0x000fe2000fffe0ff */
[----:B------:R-:W-:Y:S01]  /*4d20*/  SHF.L.U32 R2, R10, 0x1f, RZ ;  /* 0x0000001f0a027819 */ /* 0x000fe200000006ff */
[----:B------:R-:W-:-:S03]  /*4d30*/  UMOV UR4, 0x40 ;  /* 0x0000004000047882 */ /* 0x000fc60000000000 */
[----:B------:R-:W-:Y:S01]  /*4d40*/  UVIRTCOUNT.DEALLOC.SMPOOL 0x80 ;  /* 0x000000800000784c */ /* 0x000fe20000000000 */
[----:B---3--:R-:W-:Y:S02]  /*4d50*/  ULEA UR6, UR6, UR4, 0x18 ;  /* 0x0000000406067291 */ /* 0x008fe4000f8ec0ff */
[----:B------:R-:W-:-:S07]  /*4d60*/  ULEA UR4, UR22, UR19, 0x3 ;  /* 0x0000001316047291 */ /* 0x000fce000f8e18ff */
[----:B------:R1:W-:Y:S02]  /*4d70*/  @P0 STS.U8 [UR6+0x1c], R0 ;  /* 0x00001c00ff000988 */ /* 0x0003e40008000006 */
[----:B------:R-:W3:Y:S02]  /*4d80*/  SYNCS.PHASECHK.TRANS64.TRYWAIT P0, [UR4], R2 ;  /* 0x00000002ff0075a7 */ /* 0x000ee40008001104 */
[----:B-1-3--:R-:W-:Y:S05]  /*4d90*/  @!P0 BRA `(.L_x_77) ;  /* 0x00000050009c8947 */ /* 0x00afea0003800000 */
.L_x_194:
[----:B------:R-:W-:-:S04]  /*4da0*/  UIADD3 UR4, UPT, UPT, UR22, 0x1, URZ ;  /* 0x0000000116047890 */ /* 0x000fc8000fffe0ff */
[----:B------:R-:W-:-:S04]  /*4db0*/  UISETP.NE.AND UP0, UPT, UR4, 0x2, UPT ;  /* 0x000000020400788c */ /* 0x000fc8000bf05270 */
[----:B--2---:R-:W-:Y:S02]  /*4dc0*/  USEL UR5, URZ, 0x1, UP0 ;  /* 0x00000001ff057887 */ /* 0x004fe40008000000 */
[----:B------:R-:W-:-:S04]  /*4dd0*/  USEL UR4, UR4, URZ, UP0 ;  /* 0x000000ff04047287 */ /* 0x000fc80008000000 */
[----:B------:R-:W-:Y:S01]  /*4de0*/  ULEA UR4, UR4, UR19, 0x3 ;  /* 0x0000001304047291 */ /* 0x000fe2000f8e18ff */
[----:B-1----:R-:W-:-:S04]  /*4df0*/  LOP3.LUT R2, R10, UR5, RZ, 0x3c, !PT ;  /* 0x000000050a027c12 */ /* 0x002fc8000f8e3cff */
[----:B------:R-:W-:-:S04]  /*4e00*/  SHF.L.U32 R2, R2, 0x1f, RZ ;  /* 0x0000001f02027819 */ /* 0x000fc800000006ff */
[----:B------:R-:W1:Y:S02]  /*4e10*/  SYNCS.PHASECHK.TRANS64.TRYWAIT P0, [UR4], R2 ;  /* 0x00000002ff0075a7 */ /* 0x000e640008001104 */
[----:B-1----:R-:W-:Y:S05]  /*4e20*/  @!P0 BRA `(.L_x_78) ;  /* 0x0000005000908947 */ /* 0x002fea0003800000 */
.L_x_196:
[----:B------:R-:W-:Y:S01]  /*4e30*/  NOP ;  /* 0x0000000000007918 */ /* 0x000fe20000000000 */
[----:B-1----:R-:W1:Y:S01]  /*4e40*/  LDS R0, [UR6+0x14] ;  /* 0x00001406ff007984 */ /* 0x002e620008000800 */
[----:B------:R-:W-:Y:S01]  /*4e50*/  LOP3.LUT R3, R11, 0xffff, RZ, 0xc0, !PT ;  /* 0x0000ffff0b037812 */ /* 0x000fe200078ec0ff */
[----:B------:R-:W-:-:S03]  /*4e60*/  IMAD.MOV.U32 R2, RZ, RZ, 0xffff ;  /* 0x0000ffffff027424 */ /* 0x000fc600078e00ff */
[----:B------:R-:W-:-:S04]  /*4e70*/  SHF.R.U32.HI R3, RZ, 0x5, R3 ;  /* 0x00000005ff037819 */ /* 0x000fc80000011603 */
[----:B------:R-:W-:-:S04]  /*4e80*/  SHF.L.U32 R2, R2, R3, RZ ;  /* 0x0000000302027219 */ /* 0x000fc800000006ff */
[----:B-1----:R-:W-:-:S04]  /*4e90*/  LOP3.LUT R0, R0, R2, RZ, 0xc0, !PT ;  /* 0x0000000200007212 */ /* 0x002fc800078ec0ff */
[----:B------:R-:W-:Y:S01]  /*4ea0*/  ISETP.NE.AND P0, PT, R0, R2, PT ;  /* 0x000000020000720c */ /* 0x000fe20003f05270 */
[----:B------:R-:W-:-:S05]  /*4eb0*/  IMAD.MOV.U32 R0, RZ, RZ, 0x1 ;  /* 0x00000001ff007424 */ /* 0x000fca00078e00ff */
[----:B------:R-:W-:-:S07]  /*4ec0*/  SHF.L.U32 R0, R0, R3, RZ ;  /* 0x0000000300007219 */ /* 0x000fce00000006ff */
[----:B------:R-:W-:Y:S05]  /*4ed0*/  @P0 BRA `(.L_x_79) ;  /* 0x00000000005c0947 */ /* 0x000fea0003800000 */
[----:B------:R-:W1:Y:S02]  /*4ee0*/  LDS R3, [UR6+0x18] ;  /* 0x00001806ff037984 */ /* 0x000e640008000800 */
[----:B-1----:R-:W-:-:S04]  /*4ef0*/  LOP3.LUT R3, R3, R0, RZ, 0xc0, !PT ;  /* 0x0000000003037212 */ /* 0x002fc800078ec0ff */
[----:B------:R-:W-:-:S13]  /*4f00*/  ISETP.NE.AND P0, PT, R3, R0, PT ;  /* 0x000000000300720c */ /* 0x000fda0003f05270 */
[----:B------:R-:W-:Y:S05]  /*4f10*/  @P0 BRA `(.L_x_80) ;  /* 0x0000000000400947 */ /* 0x000fea0003800000 */
[----:B------:R-:W-:Y:S01]  /*4f20*/  R2UR UR4, R2 ;  /* 0x00000000020472ca */ /* 0x000fe200000e0000 */
[----:B------:R-:W1:Y:S01]  /*4f30*/  S2R R3, SR_LANEID ;  /* 0x0000000000037919 */ /* 0x000e620000000000 */
[----:B------:R-:W-:-:S04]  /*4f40*/  LOP3.LUT R0, RZ, R0, RZ, 0x33, !PT ;  /* 0x00000000ff007212 */ /* 0x000fc800078e33ff */
[----:B------:R-:W2:Y:S07]  /*4f50*/  REDUX UR7, R0 ;  /* 0x00000000000773c4 */ /* 0x000eae0000000000 */
[----:B------:R-:W-:-:S03]  /*4f60*/  ULOP3.LUT UR5, URZ, UR4, URZ, 0x33, !UPT ;  /* 0x00000004ff057292 */ /* 0x000fc6000f8e33ff */
[----:B------:R-:W-:Y:S02]  /*4f70*/  VOTEU.ANY UR4, UPT, PT ;  /* 0x0000000000047886 */ /* 0x000fe400038e0100 */
[----:B------:R-:W-:Y:S01]  /*4f80*/  UFLO.U32 UR4, UR4 ;  /* 0x00000004000472bd */ /* 0x000fe200080e0000 */
[----:B------:R-:W-:-:S04]  /*4f90*/  IMAD.U32 R2, RZ, RZ, UR5 ;  /* 0x00000005ff027e24 */ /* 0x000fc8000f8e00ff */
[----:B------:R-:W3:Y:S02]  /*4fa0*/  REDUX UR8, R2 ;  /* 0x00000000020873c4 */ /* 0x000ee40000000000 */
[----:B------:R1:W-:Y:S01]  /*4fb0*/  UTCATOMSWS.AND URZ, UR5 ;  /* 0x0000000500ff79e3 */ /* 0x0003e20008000000 */
[----:B--2---:R-:W-:Y:S01]  /*4fc0*/  IMAD.U32 R0, RZ, RZ, UR7 ;  /* 0x00000007ff007e24 */ /* 0x004fe2000f8e00ff */
[----:B-1----:R-:W-:Y:S01]  /*4fd0*/  ISETP.EQ.U32.AND P0, PT, R3, UR4, PT ;  /* 0x0000000403007c0c */ /* 0x002fe2000bf02070 */
[----:B---3--:R-:W-:-:S12]  /*4fe0*/  IMAD.U32 R2, RZ, RZ, UR8 ;  /* 0x00000008ff027e24 */ /* 0x008fd8000f8e00ff */
[----:B------:R1:W-:Y:S04]  /*4ff0*/  @P0 ATOMS.AND RZ, [UR6+0x14], R2 ;  /* 0x00001402ffff098c */ /* 0x0003e8000a800006 */
[----:B------:R1:W-:Y:S01]  /*5000*/  @P0 ATOMS.AND RZ, [UR6+0x18], R0 ;  /* 0x00001800ffff098c */ /* 0x0003e2000a800006 */
[----:B------:R-:W-:Y:S05]  /*5010*/  BRA `(.L_x_81) ;  /* 0x0000000000147947 */ /* 0x000fea0003800000 */
.L_x_80:
[----:B------:R-:W-:Y:S02]  /*5020*/  MOV R2, 0x5040 ;  /* 0x0000504000027802 */ /* 0x000fe40000000f00 */
[----:B----45:R-:W-:Y:S05]  /*5030*/  CALL.REL.NOINC `($__internal_0_$__cuda_sm10x_tcgen05_guardrail_trap_col_being_dealloced_not_returned_by_alloc) ;  /* 0x0000005400047944 */ /* 0x030fea0003c00000 */
[----:B------:R-:W-:Y:S05]  /*5040*/  BRA `(.L_x_81) ;  /* 0x0000000000087947 */ /* 0x000fea0003800000 */
.L_x_79:
[----:B------:R-:W-:Y:S02]  /*5050*/  MOV R2, 0x5070 ;  /* 0x0000507000027802 */ /* 0x000fe40000000f00 */
[----:B----45:R-:W-:Y:S05]  /*5060*/  CALL.REL.NOINC `($__internal_2_$__cuda_sm10x_tcgen05_guardrail_trap_unallocated_columns_being_dealloced) ;  /* 0x0000005400107944 */ /* 0x030fea0003c00000 */
.L_x_81:
[----:B------:R-:W-:Y:S01]  /*5070*/  NOP ;  /* 0x0000000000007918 */ /* 0x000fe20000000000 */
[----:B------:R-:W-:Y:S05]  /*5080*/  EXIT ;  /* 0x000000000000794d */ /* 0x000fea0003800000 */
.L_x_65:
[----:B------:R-:W2:Y:S01]  /*5090*/  LDCU UR5, c[0x0][0x384] ;  /* 0x00007080ff0577ac */ /* 0x000ea20008000800 */
[----:B------:R-:W-:Y:S02]  /*50a0*/  UISETP.NE.OR UP0, UPT, UR15, 0x3, !UP2 ;  /* 0x000000030f00788c */ /* 0x000fe4000d705670 */
[----:B--2---:R-:W-:-:S07]  /*50b0*/  UIADD3 UR5, UPT, UPT, UR5, 0x3f, URZ ;  /* 0x0000003f05057890 */ /* 0x004fce000fffe0ff */
[----:B------:R-:W-:Y:S05]  /*50c0*/  BRA.U UP0, `(.L_x_82) ;  /* 0x00000015009c7547 */ /* 0x000fea000b800000 */
[----:B------:R-:W2:Y:S01]  /*50d0*/  LDCU UR45, c[0x0][0x388] ;  /* 0x00007100ff2d77ac */ /* 0x000ea20008000800 */
[----:B------:R-:W3:Y:S01]  /*50e0*/  S2UR UR7, SR_CgaCtaId ;  /* 0x00000000000779c3 */ /* 0x000ee20000008800 */
[----:B------:R-:W-:Y:S01]  /*50f0*/  R2UR UR43, R48 ;  /* 0x00000000302b72ca */ /* 0x000fe200000e0000 */
[----:B------:R-:W-:Y:S01]  /*5100*/  IMAD.MOV.U32 R12, RZ, RZ, 0x1 ;  /* 0x00000001ff0c7424 */ /* 0x000fe200078e00ff */
[----:B------:R-:W-:Y:S01]  /*5110*/  USHF.R.S32.HI UR4, URZ, 0x1f, UR5 ;  /* 0x0000001fff047899 */ /* 0x000fe20008011405 */
[----:B------:R-:W-:Y:S01]  /*5120*/  R2UR UR42, R49 ;  /* 0x00000000312a72ca */ /* 0x000fe200000e0000 */
[----:B------:R-:W4:Y:S01]  /*5130*/  LDCU UR17, c[0x0][0xc0c] ;  /* 0x00018180ff1177ac */ /* 0x000f220008000800 */
[----:B------:R-:W-:Y:S02]  /*5140*/  IMAD.MOV.U32 R11, RZ, RZ, RZ ;  /* 0x000000ffff0b7224 */ /* 0x000fe400078e00ff */
[----:B------:R-:W1:Y:S01]  /*5150*/  LDC.64 R18, c[0x0][0x348] ;  /* 0x0000d200ff127b82 */ /* 0x000e620000000a00 */
[----:B------:R-:W-:Y:S01]  /*5160*/  ULEA.HI UR4, UR4, UR5, URZ, 0x6 ;  /* 0x0000000504047291 */ /* 0x000fe2000f8f30ff */
[----:B------:R-:W-:Y:S01]  /*5170*/  IMAD.MOV.U32 R8, RZ, RZ, 0x1000 ;  /* 0x00001000ff087424 */ /* 0x000fe200078e00ff */
[----:B------:R-:W-:Y:S01]  /*5180*/  UMOV UR24, 0x400 ;  /* 0x0000040000187882 */ /* 0x000fe20000000000 */
[----:B------:R-:W4:Y:S01]  /*5190*/  LDCU UR31, c[0x0][0x370] ;  /* 0x00006e00ff1f77ac */ /* 0x000f220008000800 */
[----:B------:R-:W-:Y:S01]  /*51a0*/  USHF.R.S32.HI UR27, URZ, 0x6, UR4 ;  /* 0x00000006ff1b7899 */ /* 0x000fe20008011404 */
[----:B--2---:R-:W-:Y:S01]  /*51b0*/  IMAD.U32 R0, RZ, RZ, UR45 ;  /* 0x0000002dff007e24 */ /* 0x004fe2000f8e00ff */
[----:B------:R-:W2:Y:S04]  /*51c0*/  LDCU.128 UR32, c[0x0][0xc10] ;  /* 0x00018200ff2077ac */ /* 0x000ea80008000c00 */
[----:B------:R-:W-:Y:S01]  /*51d0*/  IABS R0, R0 ;  /* 0x0000000000007213 */ /* 0x000fe20000000000 */
[----:B------:R-:W-:Y:S01]  /*51e0*/  IMAD.U32 R5, RZ, RZ, UR27 ;  /* 0x0000001bff057e24 */ /* 0x000fe2000f8e00ff */
[----:B------:R-:W2:Y:S02]  /*51f0*/  LDCU UR4, c[0x0][0xc30] ;  /* 0x00018600ff0477ac */ /* 0x000ea40008000800 */
[----:B------:R-:W-:-:S02]  /*5200*/  R2UR UR25, R0 ;  /* 0x00000000001972ca */ /* 0x000fc400000e0000 */
[-C--:B------:R-:W-:Y:S01]  /*5210*/  IABS R2, R5.reuse ;  /* 0x0000000500027213 */ /* 0x080fe20000000000 */
[----:B---3--:R-:W-:Y:S01]  /*5220*/  ULEA UR24, UR7, UR24, 0x18 ;  /* 0x0000001807187291 */ /* 0x008fe2000f8ec0ff */
[----:B------:R-:W-:Y:S01]  /*5230*/  IABS R5, R5 ;  /* 0x0000000500057213 */ /* 0x000fe20000000000 */
[----:B------:R-:W3:Y:S01]  /*5240*/  LDCU UR30, c[0x0][0x374] ;  /* 0x00006e80ff1e77ac */ /* 0x000ee20008000800 */
[----:B------:R-:W-:Y:S02]  /*5250*/  R2UR UR26, R2 ;  /* 0x00000000021a72ca */ /* 0x000fe400000e0000 */
[----:B------:R-:W1:Y:S01]  /*5260*/  LDC.64 R2, c[0x0][0x988] ;  /* 0x00026200ff027b82 */ /* 0x000e620000000a00 */
[----:B----4-:R-:W-:Y:S01]  /*5270*/  UISETP.NE.AND UP2, UPT, UR17, 0x1, UPT ;  /* 0x000000011100788c */ /* 0x010fe2000bf45270 */
[----:B------:R-:W-:Y:S01]  /*5280*/  IMAD.MOV R5, RZ, RZ, -R5 ;  /* 0x000000ffff057224 */ /* 0x000fe200078e0a05 */
[----:B------:R-:W4:Y:S02]  /*5290*/  LDCU UR47, c[0x0][0xc20] ;  /* 0x00018400ff2f77ac */ /* 0x000f240008000800 */
[----:B------:R-:W4:Y:S01]  /*52a0*/  I2F.RP R0, UR25 ;  /* 0x0000001900007d06 */ /* 0x000f220008209400 */
[----:B------:R-:W1:Y:S01]  /*52b0*/  LDCU UR29, c[0x0][0x38c] ;  /* 0x00007180ff1d77ac */ /* 0x000e620008000800 */
[----:B------:R-:W-:Y:S01]  /*52c0*/  R2UR UR44, R5 ;  /* 0x00000000052c72ca */ /* 0x000fe200000e0000 */
[----:B--2---:R-:W-:-:S05]  /*52d0*/  UISETP.NE.AND UP2, UPT, UR4, 0x1, UPT ;  /* 0x000000010400788c */ /* 0x004fca000bf45270 */
[----:B------:R-:W2:Y:S01]  /*52e0*/  I2F.RP R4, UR26 ;  /* 0x0000001a00047d06 */ /* 0x000ea20008209400 */
[----:B------:R-:W-:Y:S02]  /*52f0*/  UIMAD.WIDE.U32 UR10, UR31, UR32, URZ ;  /* 0x000000201f0a72a5 */ /* 0x000fe4000f8e00ff */
[----:B---3--:R-:W-:Y:S02]  /*5300*/  UIMAD.WIDE.U32 UR12, UR30, UR35, URZ ;  /* 0x000000231e0c72a5 */ /* 0x008fe4000f8e00ff */
[----:B------:R-:W-:Y:S02]  /*5310*/  UISETP.NE.AND UP4, UPT, UR45, URZ, UPT ;  /* 0x000000ff2d00728c */ /* 0x000fe4000bf85270 */
[----:B------:R-:W-:Y:S01]  /*5320*/  UIADD3 UR41, UPT, UPT, UR24, 0x1e8, URZ ;  /* 0x000001e818297890 */ /* 0x000fe2000fffe0ff */
[----:B----4-:R-:W3:Y:S01]  /*5330*/  MUFU.RCP R0, R0 ;  /* 0x0000000000007308 */ /* 0x010ee20000001000 */
[----:B-1----:R-:W-:Y:S01]  /*5340*/  UISETP.GE.AND UP0, UPT, UR39, 0x1, UPT ;  /* 0x000000012700788c */ /* 0x002fe2000bf06270 */
[----:B------:R-:W-:Y:S01]  /*5350*/  ISETP.NE.U32.AND P0, PT, R2, RZ, PT ;  /* 0x000000ff0200720c */ /* 0x000fe20003f05070 */
[----:B------:R-:W-:Y:S01]  /*5360*/  UMOV UR40, UR11 ;  /* 0x0000000b00287c82 */ /* 0x000fe20008000000 */
[----:B------:R-:W-:Y:S01]  /*5370*/  UMOV UR38, UR13 ;  /* 0x0000000d00267c82 */ /* 0x000fe20008000000 */
[----:B------:R-:W-:Y:S01]  /*5380*/  UISETP.NE.AND UP0, UPT, UR34, 0x1, UPT ;  /* 0x000000012200788c */ /* 0x000fe2000bf05270 */
[----:B------:R-:W-:-:S02]  /*5390*/  ISETP.NE.AND.EX P0, PT, R3, RZ, PT, P0 ;  /* 0x000000ff0300720c */ /* 0x000fc40003f05300 */
[----:B--2---:R-:W1:Y:S01]  /*53a0*/  MUFU.RCP R4, R4 ;  /* 0x0000000400047308 */ /* 0x004e620000001000 */
[----:B------:R-:W2:Y:S01]  /*53b0*/  LDC.64 R2, c[0x0][0x990] ;  /* 0x00026400ff027b82 */ /* 0x000ea20000000a00 */
[----:B------:R-:W-:Y:S01]  /*53c0*/  UMOV UR23, URZ ;  /* 0x000000ff00177c82 */ /* 0x000fe20008000000 */
[----:B------:R-:W-:Y:S02]  /*53d0*/  UPLOP3.LUT UP1, UPT, UPT, UPT, UPT, 0x40, 0x4 ;  /* 0x000000000004789c */ /* 0x000fe40003f2e870 */
[----:B------:R-:W-:Y:S01]  /*53e0*/  UISETP.NE.AND UP6, UPT, UR39, 0x1, UPT ;  /* 0x000000012700788c */ /* 0x000fe2000bfc5270 */
[----:B------:R-:W4:Y:S01]  /*53f0*/  LDCU.64 UR18, c[0x0][0xc28] ;  /* 0x00018500ff1277ac */ /* 0x000f220008000a00 */
[----:B---3--:R-:W-:Y:S01]  /*5400*/  VIADD R0, R0, 0xffffffe ;  /* 0x0ffffffe00007836 */ /* 0x008fe20000000000 */
[----:B------:R-:W-:Y:S02]  /*5410*/  UPRMT UR41, URZ, 0x654, UR41 ;  /* 0x00000654ff297896 */ /* 0x000fe40008000029 */
[----:B------:R-:W-:-:S03]  /*5420*/  USHF.R.U32.HI UR40, URZ, UR33, UR40 ;  /* 0x00000021ff287299 */ /* 0x000fc60008011628 */
[----:B------:R-:W3:Y:S01]  /*5430*/  F2I.FTZ.U32.TRUNC.NTZ R0, R0 ;  /* 0x0000000000007305 */ /* 0x000ee2000021f000 */
[----:B------:R-:W-:Y:S01]  /*5440*/  USHF.R.U32.HI UR38, URZ, UR47, UR38 ;  /* 0x0000002fff267299 */ /* 0x000fe20008011626 */
[----:B-1----:R-:W-:Y:S01]  /*5450*/  VIADD R4, R4, 0xffffffe ;  /* 0x0ffffffe04047836 */ /* 0x002fe20000000000 */
[----:B------:R-:W-:Y:S02]  /*5460*/  UISETP.NE.AND UP0, UPT, UR29, URZ, UPT ;  /* 0x000000ff1d00728c */ /* 0x000fe4000bf05270 */
[----:B------:R-:W-:Y:S01]  /*5470*/  UISETP.NE.AND UP5, UPT, UR27, URZ, UPT ;  /* 0x000000ff1b00728c */ /* 0x000fe2000bfa5270 */
[----:B------:R-:W-:Y:S02]  /*5480*/  VOTEU.ANY UP4, P0 ;  /* 0x0000000000ff7886 */ /* 0x000fe40000080100 */
[----:B------:R-:W1:Y:S01]  /*5490*/  F2I.FTZ.U32.TRUNC.NTZ R4, R4 ;  /* 0x0000000400047305 */ /* 0x000e62000021f000 */
[----:B---3--:R-:W-:Y:S02]  /*54a0*/  R2UR UR5, R0 ;  /* 0x00000000000572ca */ /* 0x008fe400000e0000 */
[----:B-1----:R-:W-:-:S11]  /*54b0*/  R2UR UR7, R4 ;  /* 0x00000000040772ca */ /* 0x002fd600000e0000 */
[----:B------:R-:W-:-:S04]  /*54c0*/  UIADD3 UR4, UPT, UPT, URZ, -UR5, URZ ;  /* 0x80000005ff047290 */ /* 0x000fc8000fffe0ff */
[----:B------:R-:W-:-:S03]  /*54d0*/  UIMAD UR6, UR4, UR25, URZ ;  /* 0x00000019040672a4 */ /* 0x000fc6000f8e02ff */
[----:B------:R-:W-:Y:S01]  /*54e0*/  UMOV UR4, URZ ;  /* 0x000000ff00047c82 */ /* 0x000fe20008000000 */
[----:B------:R-:W-:Y:S02]  /*54f0*/  UIADD3 UR8, UPT, UPT, URZ, -UR7, URZ ;  /* 0x80000007ff087290 */ /* 0x000fe4000fffe0ff */
[----:B------:R-:W-:Y:S02]  /*5500*/  UIMAD.WIDE.U32 UR36, UR5, UR6, UR4 ;  /* 0x00000006052472a5 */ /* 0x000fe4000f8e0004 */
[----:B------:R-:W-:Y:S01]  /*5510*/  UIMAD UR8, UR8, UR26, URZ ;  /* 0x0000001a080872a4 */ /* 0x000fe2000f8e02ff */
[----:B------:R-:W-:-:S03]  /*5520*/  UMOV UR6, URZ ;  /* 0x000000ff00067c82 */ /* 0x000fc60008000000 */
[----:B------:R-:W-:Y:S01]  /*5530*/  UIMAD.WIDE.U32 UR6, UR7, UR8, UR6 ;  /* 0x00000008070672a5 */ /* 0x000fe2000f8e0006 */
[----:B------:R-:W-:-:S06]  /*5540*/  UMOV UR36, UR37 ;  /* 0x0000002500247c82 */ /* 0x000fcc0008000000 */
[----:B--2-4-:R-:W-:-:S05]  /*5550*/  UMOV UR37, UR7 ;  /* 0x0000000700257c82 */ /* 0x014fca0008000000 */
.L_x_91:
[----:B------:R-:W-:Y:S04]  /*5560*/  SHF.L.U32 R4, R11, 0x1f, RZ ;  /* 0x0000001f0b047819 */ /* 0x000fe800000006ff */
[----:B-1----:R-:W1:Y:S02]  /*5570*/  SYNCS.PHASECHK.TRANS64.TRYWAIT P0, [UR24+0x1e0], R4 ;  /* 0x0001e004ff0075a7 */ /* 0x002e640008001118 */
[----:B-1----:R-:W-:Y:S05]  /*5580*/  @!P0 BRA `(.L_x_83) ;  /* 0x0000004800d08947 */ /* 0x002fea0003800000 */
.L_x_198:
[----:B-1----:R-:W1:Y:S01]  /*5590*/  LDS.128 R4, [UR24+0x220] ;  /* 0x00022018ff047984 */ /* 0x002e620008000c00 */
[----:B------:R-:W-:Y:S01]  /*55a0*/  @!PT LDS RZ, [RZ] ;  /* 0x00000000fffff984 */ /* 0x000fe20000000800 */
[----:B------:R-:W-:Y:S01]  /*55b0*/  @!PT LDS RZ, [RZ] ;  /* 0x00000000fffff984 */ /* 0x000fe20000000800 */
[----:B------:R-:W-:Y:S01]  /*55c0*/  @!PT LDS RZ, [RZ] ;  /* 0x00000000fffff984 */ /* 0x000fe20000000800 */
[----:B------:R-:W-:Y:S01]  /*55d0*/  @!PT LDS RZ, [RZ] ;  /* 0x00000000fffff984 */ /* 0x000fe20000000800 */
[----:B------:R2:W-:Y:S06]  /*55e0*/  MEMBAR.ALL.CTA ;  /* 0x0000000000007992 */ /* 0x0005ec0000008000 */
[----:B--2---:R-:W2:Y:S02]  /*55f0*/  FENCE.VIEW.ASYNC.S ;  /* 0x00000000000073c6 */ /* 0x004ea40000000000 */
[----:B--2---:R-:W-:Y:S01]  /*5600*/  SYNCS.ARRIVE.TRANS64.RED.A1T0 RZ, [UR41], RZ ;  /* 0x000000ffffff79a7 */ /* 0x004fe20008100429 */
[----:B-1----:R-:W-:Y:S11]  /*5610*/  LOP3.LUT P0, RZ, R6, 0x1, RZ, 0xc0, !PT ;  /* 0x0000000106ff7812 */ /* 0x002ff6000780c0ff */
[----:B------:R-:W-:Y:S02]  /*5620*/  @!UPT UIADD3 URZ, UPT, UPT, URZ, URZ, URZ ;  /* 0x000000fffffff290 */ /* 0x000fe4000fffe0ff */
[----:B------:R-:W-:Y:S01]  /*5630*/  VOTEU.ANY UP0, P0 ;  /* 0x0000000000ff7886 */ /* 0x000fe20000000100 */
[----:B------:R-:W-:Y:S11]  /*5640*/  PLOP3.LUT P0, PT, PT, PT, UP0, 0x80, 0x8 ;  /* 0x000000000008781c */ /* 0x000ff60003f0f008 */
[----:B------:R-:W-:Y:S02]  /*5650*/  @!UPT UIADD3 URZ, UPT, UPT, URZ, URZ, URZ ;  /* 0x000000fffffff290 */ /* 0x000fe4000fffe0ff */
[----:B------:R-:W-:Y:S02]  /*5660*/  @P0 MOV R9, R4 ;  /* 0x0000000400090202 */ /* 0x000fe40000000f00 */
[----:B------:R-:W-:Y:S02]  /*5670*/  @P0 LOP3.LUT R0, R5, 0xffff, RZ, 0xc0, !PT ;  /* 0x0000ffff05000812 */ /* 0x000fe400078ec0ff */
[----:B------:R-:W-:Y:S02]  /*5680*/  @P0 R2UR UR5, R9 ;  /* 0x00000000090502ca */ /* 0x000fe400000e0000 */
[----:B------:R-:W-:Y:S11]  /*5690*/  @P0 R2UR UR4, R0 ;  /* 0x00000000000402ca */ /* 0x000ff600000e0000 */
[----:B------:R-:W-:Y:S02]  /*56a0*/  @UP0 UMOV UR16, UR5 ;  /* 0x0000000500100c82 */ /* 0x000fe40008000000 */
[----:B------:R-:W-:Y:S01]  /*56b0*/  @UP0 UMOV UR15, UR4 ;  /* 0x00000004000f0c82 */ /* 0x000fe20008000000 */
[----:B------:R-:W-:Y:S09]  /*56c0*/  UISETP.GE.AND UP0, UPT, UR39, 0x1, UPT ;  /* 0x000000012700788c */ /* 0x000ff2000bf06270 */
[----:B------:R-:W-:Y:S05]  /*56d0*/  BRA.U !UP0, `(.L_x_84) ;  /* 0x0000000108b47547 */ /* 0x000fea000b800000 */
[----:B------:R-:W-:Y:S02]  /*56e0*/  UIMAD.WIDE.U32 UR8, UR15, UR35, URZ ;  /* 0x000000230f0872a5 */ /* 0x000fe4000f8e00ff */
[----:B------:R-:W-:Y:S02]  /*56f0*/  UP2UR UR14, UPR, URZ, 0x2 ;  /* 0x00000002ff0e7883 */ /* 0x000fe40008000000 */
[----:B------:R-:W-:Y:S02]  /*5700*/  UISETP.NE.AND UP1, UPT, UR34, 0x1, UPT ;  /* 0x000000012200788c */ /* 0x000fe4000bf25270 */
[----:B------:R-:W-:Y:S02]  /*5710*/  UIMAD.WIDE.U32 UR10, UR16, UR32, URZ ;  /* 0x00000020100a72a5 */ /* 0x000fe4000f8e00ff */
[----:B------:R-:W-:Y:S02]  /*5720*/  USEL UR4, UR30, UR38, !UP1 ;  /* 0x000000261e047287 */ /* 0x000fe4000c800000 */
[----:B------:R-:W-:Y:S02]  /*5730*/  UISETP.NE.AND UP0, UPT, UR17, 0x1, UPT ;  /* 0x000000011100788c */ /* 0x000fe4000bf05270 */
[----:B------:R-:W-:Y:S02]  /*5740*/  UIMAD.WIDE.U32 UR12, UR4, UR18, URZ ;  /* 0x00000012040c72a5 */ /* 0x000fe4000f8e00ff */
[----:B------:R-:W-:Y:S01]  /*5750*/  USEL UR7, UR31, UR40, !UP0 ;  /* 0x000000281f077287 */ /* 0x000fe2000c000000 */
[----:B------:R-:W-:Y:S02]  /*5760*/  UMOV UR5, UR9 ;  /* 0x0000000900057c82 */ /* 0x000fe40008000000 */
[----:B------:R-:W-:Y:S02]  /*5770*/  USHF.R.U32.HI UR6, URZ, UR47, UR5 ;  /* 0x0000002fff067299 */ /* 0x000fe40008011605 */
[----:B------:R-:W-:Y:S02]  /*5780*/  UIMAD.WIDE.U32 UR20, UR7, UR18, URZ ;  /* 0x00000012071472a5 */ /* 0x000fe4000f8e00ff */
[----:B------:R-:W-:Y:S02]  /*5790*/  USEL UR6, UR15, UR6, !UP1 ;  /* 0x000000060f067287 */ /* 0x000fe4000c800000 */
[----:B------:R-:W-:Y:S01]  /*57a0*/  UISETP.NE.AND UP1, UPT, UR14, URZ, UPT ;  /* 0x000000ff0e00728c */ /* 0x000fe2000bf25270 */
[----:B------:R-:W-:Y:S01]  /*57b0*/  UMOV UR5, UR11 ;  /* 0x0000000b00057c82 */ /* 0x000fe20008000000 */
[----:B------:R-:W-:Y:S02]  /*57c0*/  UIMAD.WIDE.U32 UR10, UR6, UR18, URZ ;  /* 0x00000012060a72a5 */ /* 0x000fe4000f8e00ff */
[----:B------:R-:W-:Y:S03]  /*57d0*/  USHF.R.U32.HI UR8, URZ, UR33, UR5 ;  /* 0x00000021ff087299 */ /* 0x000fe60008011605 */
[----:B------:R-:W-:Y:S02]  /*57e0*/  UMOV UR5, UR13 ;  /* 0x0000000d00057c82 */ /* 0x000fe40008000000 */
[----:B------:R-:W-:Y:S03]  /*57f0*/  @UP6 USHF.R.U32.HI UR4, URZ, UR19, UR5 ;  /* 0x00000013ff046299 */ /* 0x000fe60008011605 */
[----:B------:R-:W-:Y:S01]  /*5800*/  UMOV UR5, UR21 ;  /* 0x0000001500057c82 */ /* 0x000fe20008000000 */
[----:B------:R-:W-:Y:S02]  /*5810*/  UIMAD UR4, UR39, UR4, URZ ;  /* 0x00000004270472a4 */ /* 0x000fe4000f8e02ff */
[----:B------:R-:W-:Y:S02]  /*5820*/  @UP6 USHF.R.U32.HI UR7, URZ, UR19, UR5 ;  /* 0x00000013ff076299 */ /* 0x000fe40008011605 */
[----:B------:R-:W-:Y:S02]  /*5830*/  USEL UR5, UR16, UR8, !UP0 ;  /* 0x0000000810057287 */ /* 0x000fe4000c000000 */
[----:B------:R-:W-:Y:S02]  /*5840*/  UIMAD UR8, UR39, UR7, URZ ;  /* 0x00000007270872a4 */ /* 0x000fe4000f8e02ff */
[----:B------:R-:W-:Y:S03]  /*5850*/  UISETP.GE.AND UP0, UPT, UR6, UR4, UPT ;  /* 0x000000040600728c */ /* 0x000fe6000bf06270 */
[----:B------:R-:W-:Y:S01]  /*5860*/  UMOV UR4, UR11 ;  /* 0x0000000b00047c82 */ /* 0x000fe20008000000 */
[----:B------:R-:W-:Y:S02]  /*5870*/  UISETP.GE.OR UP0, UPT, UR5, UR8, UP0 ;  /* 0x000000080500728c */ /* 0x000fe40008706670 */
[----:B------:R-:W-:Y:S02]  /*5880*/  USHF.R.U32.HI UR4, URZ, UR19, UR4 ;  /* 0x00000013ff047299 */ /* 0x000fe40008011604 */
[----:B------:R-:W-:Y:S02]  /*5890*/  UIMAD.WIDE.U32 UR8, UR5, UR18, URZ ;  /* 0x00000012050872a5 */ /* 0x000fe4000f8e00ff */
[----:B------:R-:W-:Y:S04]  /*58a0*/  USEL UR10, UR6, UR4, !UP6 ;  /* 0x00000004060a7287 */ /* 0x000fe8000f000000 */
[----:B------:R-:W-:Y:S01]  /*58b0*/  UIADD3 UR11, UPT, UPT, -UR10, URZ, URZ ;  /* 0x000000ff0a0b7290 */ /* 0x000fe2000fffe1ff */
[----:B------:R-:W-:Y:S02]  /*58c0*/  @!UP0 UMOV UR4, UR9 ;  /* 0x0000000900048c82 */ /* 0x000fe40008000000 */
[----:B------:R-:W-:Y:S02]  /*58d0*/  @!UP0 USHF.R.U32.HI UR4, URZ, UR19, UR4 ;  /* 0x00000013ff048299 */ /* 0x000fe40008011604 */
[----:B------:R-:W-:Y:S02]  /*58e0*/  UIMAD UR8, UR39, UR11, UR6 ;  /* 0x0000000b270872a4 */ /* 0x000fe4000f8e0206 */
[----:B------:R-:W-:Y:S04]  /*58f0*/  @!UP0 USEL UR4, UR5, UR4, !UP6 ;  /* 0x0000000405048287 */ /* 0x000fe8000f000000 */
[----:B------:R-:W-:Y:S02]  /*5900*/  @!UP0 UIMAD UR8, UR7, UR8, UR4 ;  /* 0x00000008070882a4 */ /* 0x000fe4000f8e0204 */
[----:B------:R-:W-:Y:S02]  /*5910*/  @!UP0 UIADD3 UR9, UPT, UPT, UR10, -UR4, URZ ;  /* 0x800000040a098290 */ /* 0x000fe4000fffe0ff */
[----:B------:R-:W-:Y:S02]  /*5920*/  UIADD3 UR4, UPT, UPT, -UR5, URZ, URZ ;  /* 0x000000ff05047290 */ /* 0x000fe4000fffe1ff */
[----:B------:R-:W-:Y:S02]  /*5930*/  UIADD3 UR7, UPT, UPT, -UR6, URZ, URZ ;  /* 0x000000ff06077290 */ /* 0x000fe4000fffe1ff */
[----:B------:R-:W-:Y:S02]  /*5940*/  @!UP0 UIMAD UR6, UR9, UR39, UR5 ;  /* 0x00000027090682a4 */ /* 0x000fe4000f8e0205 */
[----:B------:R-:W-:Y:S02]  /*5950*/  UIMAD UR16, UR17, UR4, UR16 ;  /* 0x00000004111072a4 */ /* 0x000fe4000f8e0210 */
[----:B------:R-:W-:Y:S01]  /*5960*/  UIMAD UR15, UR34, UR7, UR15 ;  /* 0x00000007220f72a4 */ /* 0x000fe2000f8e020f */
[----:B------:R-:W-:Y:S02]  /*5970*/  @!UP0 UMOV UR5, UR8 ;  /* 0x0000000800058c82 */ /* 0x000fe40008000000 */
[----:B------:R-:W-:Y:S02]  /*5980*/  UIMAD UR16, UR5, UR17, UR16 ;  /* 0x00000011051072a4 */ /* 0x000fe4000f8e0210 */
[----:B------:R-:W-:Y:S11]  /*5990*/  UIMAD UR15, UR6, UR34, UR15 ;  /* 0x00000022060f72a4 */ /* 0x000ff6000f8e020f */
[----:B------:R-:W-:Y:S01]  /*59a0*/  @!UPT UIADD3 URZ, UPT, UPT, URZ, URZ, URZ ;  /* 0x000000fffffff290 */ /* 0x000fe2000fffe0ff */
.L_x_84:
[----:B------:R-:W1:Y:S01]  /*59b0*/  @!UP2 LDCU.128 UR8, c[0x0][0xc10] ;  /* 0x00018200ff08a7ac */ /* 0x000e620008000c00 */
[----:B------:R-:W-:Y:S04]  /*59c0*/  MOV R0, UR22 ;  /* 0x0000001600007c02 */ /* 0x000fe80008000f00 */
[----:B------:R-:W-:Y:S01]  /*59d0*/  IABS R0, R0 ;  /* 0x0000000000007213 */ /* 0x000fe20000000000 */
[----:B------:R-:W2:Y:S01]  /*59e0*/  @!UP2 LDCU UR5, c[0x0][0xc0c] ;  /* 0x00018180ff05a7ac */ /* 0x000ea20008000800 */
[----:B-1----:R-:W-:Y:S07]  /*59f0*/  UIMAD.WIDE.U32 UR6, UR16, UR8, URZ ;  /* 0x00000008100672a5 */ /* 0x002fee000f8e00ff */
[----:B------:R-:W-:Y:S01]  /*5a00*/  @!UP2 UMOV UR4, UR7 ;  /* 0x000000070004ac82 */ /* 0x000fe20008000000 */
[----:B--2---:R-:W-:Y:S02]  /*5a10*/  @!UP2 UISETP.NE.AND UP0, UPT, UR5, 0x1, UPT ;  /* 0x000000010500a88c */ /* 0x004fe4000bf05270 */
[----:B------:R-:W-:Y:S02]  /*5a20*/  @!UP2 USHF.R.U32.HI UR4, URZ, UR9, UR4 ;  /* 0x00000009ff04a299 */ /* 0x000fe40008011604 */
[----:B------:R-:W-:Y:S02]  /*5a30*/  UIMAD.WIDE.U32 UR6, UR15, UR11, URZ ;  /* 0x0000000b0f0672a5 */ /* 0x000fe4000f8e00ff */
[----:B------:R-:W-:Y:S02]  /*5a40*/  @!UP2 USEL UR8, UR16, UR4, !UP0 ;  /* 0x000000041008a287 */ /* 0x000fe4000c000000 */
[----:B------:R-:W-:Y:S03]  /*5a50*/  @!UP2 UISETP.NE.AND UP0, UPT, UR10, 0x1, UPT ;  /* 0x000000010a00a88c */ /* 0x000fe6000bf05270 */
[----:B------:R-:W-:Y:S02]  /*5a60*/  @!UP2 UMOV UR6, UR7 ;  /* 0x000000070006ac82 */ /* 0x000fe40008000000 */
[----:B------:R-:W1:Y:S02]  /*5a70*/  @!UP2 LDCU UR4, c[0x0][0xc20] ;  /* 0x00018400ff04a7ac */ /* 0x000e640008000800 */
[----:B-1----:R-:W-:Y:S04]  /*5a80*/  @!UP2 USHF.R.U32.HI UR6, URZ, UR4, UR6 ;  /* 0x00000004ff06a299 */ /* 0x002fe80008011606 */
[----:B------:R-:W-:Y:S04]  /*5a90*/  @!UP2 USEL UR6, UR15, UR6, !UP0 ;  /* 0x000000060f06a287 */ /* 0x000fe8000c000000 */
[----:B------:R-:W-:Y:S02]  /*5aa0*/  @!UP2 UIADD3 UR4, UPT, UPT, -UR8, UR6, URZ ;  /* 0x000000060804a290 */ /* 0x000fe4000fffe1ff */
[----:B------:R-:W-:Y:S02]  /*5ab0*/  @!UP2 UIADD3 UR6, UPT, UPT, UR8, -UR6, URZ ;  /* 0x800000060806a290 */ /* 0x000fe4000fffe0ff */
[----:B------:R-:W-:Y:S02]  /*5ac0*/  @!UP2 UIMAD UR16, UR4, UR5, UR16 ;  /* 0x000000050410a2a4 */ /* 0x000fe4000f8e0210 */
[----:B------:R-:W-:Y:S01]  /*5ad0*/  @!UP2 UIMAD UR15, UR6, UR10, UR15 ;  /* 0x0000000a060fa2a4 */ /* 0x000fe2000f8e020f */
[----:B------:R-:W-:Y:S11]  /*5ae0*/  BRA.U UP1, `(.L_x_85) ;  /* 0x0000000101107547 */ /* 0x000ff6000b800000 */
[----:B------:R-:W-:Y:S04]  /*5af0*/  MOV R10, UR46 ;  /* 0x0000002e000a7c02 */ /* 0x000fe80008000f00 */
[----:B------:R-:W-:Y:S04]  /*5b00*/  SHF.L.U32 R10, R10, 0x1f, RZ ;  /* 0x0000001f0a0a7819 */ /* 0x000fe800000006ff */
[----:B------:R-:W1:Y:S02]  /*5b10*/  SYNCS.PHASECHK.TRANS64.TRYWAIT P1, [UR24+0x1d8], R10 ;  /* 0x0001d80aff0075a7 */ /* 0x000e640008021118 */
[----:B-1----:R-:W-:Y:S05]  /*5b20*/  @!P1 BRA `(.L_x_86) ;  /* 0x0000004400809947 */ /* 0x002fea0003800000 */
.L_x_85:
[----:B------:R-:W-:Y:S01]  /*5b30*/  UISETP.NE.AND UP1, UPT, UR45, URZ, UPT ;  /* 0x000000ff2d00728c */ /* 0x000fe2000bf25270 */
[----:B------:R-:W-:Y:S01]  /*5b40*/  R2UR UR4, R0 ;  /* 0x00000000000472ca */ /* 0x000fe200000e0000 */
[----:B------:R-:W-:Y:S01]  /*5b50*/  USHF.L.U32 UR11, UR28, 0x6, URZ ;  /* 0x000000061c0b7899 */ /* 0x000fe200080006ff */
[----:B-1----:R-:W-:Y:S05]  /*5b60*/  IMAD.U32 R10, RZ, RZ, UR29 ;  /* 0x0000001dff0a7e24 */ /* 0x002fea000f8e00ff */
[----:B------:R-:W-:Y:S04]  /*5b70*/  IABS R10, R10 ;  /* 0x0000000a000a7213 */ /* 0x000fe80000000000 */
[----:B------:R-:W1:Y:S02]  /*5b80*/  I2F.RP R14, R10 ;  /* 0x0000000a000e7306 */ /* 0x000e640000209400 */
[----:B------:R-:W-:Y:S07]  /*5b90*/  UIMAD.WIDE.U32 UR6, UR37, UR4, URZ ;  /* 0x00000004250672a5 */ /* 0x000fee000f8e00ff */
[----:B------:R-:W-:Y:S02]  /*5ba0*/  UMOV UR12, UR7 ;  /* 0x00000007000c7c82 */ /* 0x000fe40008000000 */
[----:B------:R-:W-:Y:S04]  /*5bb0*/  UIMAD UR4, UR12, UR44, UR4 ;  /* 0x0000002c0c0472a4 */ /* 0x000fe8000f8e0204 */
[----:B------:R-:W-:Y:S01]  /*5bc0*/  UISETP.GT.U32.AND UP0, UPT, UR26, UR4, UPT ;  /* 0x000000041a00728c */ /* 0x000fe2000bf04070 */
[----:B-1----:R-:W1:Y:S10]  /*5bd0*/  MUFU.RCP R14, R14 ;  /* 0x0000000e000e7308 */ /* 0x002e740000001000 */
[----:B------:R-:W-:Y:S02]  /*5be0*/  @!UP0 UIADD3 UR4, UPT, UPT, UR4, -UR26, URZ ;  /* 0x8000001a04048290 */ /* 0x000fe4000fffe0ff */
[----:B------:R-:W-:Y:S02]  /*5bf0*/  @!UP0 UIADD3 UR12, UPT, UPT, UR12, 0x1, URZ ;  /* 0x000000010c0c8890 */ /* 0x000fe4000fffe0ff */
[----:B------:R-:W-:Y:S02]  /*5c00*/  UISETP.GE.U32.AND UP0, UPT, UR4, UR26, UPT ;  /* 0x0000001a0400728c */ /* 0x000fe4000bf06070 */
[----:B------:R-:W-:Y:S01]  /*5c10*/  ULOP3.LUT UR4, UR22, UR27, URZ, 0x3c, !UPT ;  /* 0x0000001b16047292 */ /* 0x000fe2000f8e3cff */
[----:B-1----:R-:W-:Y:S04]  /*5c20*/  VIADD R14, R14, 0xffffffe ;  /* 0x0ffffffe0e0e7836 */ /* 0x002fe80000000000 */
[----:B------:R1:W2:Y:S04]  /*5c30*/  F2I.FTZ.U32.TRUNC.NTZ R15, R14 ;  /* 0x0000000e000f7305 */ /* 0x0002a8000021f000 */
[----:B------:R-:W-:Y:S02]  /*5c40*/  @UP0 UIADD3 UR12, UPT, UPT, UR12, 0x1, URZ ;  /* 0x000000010c0c0890 */ /* 0x000fe4000fffe0ff */
[----:B------:R-:W-:Y:S01]  /*5c50*/  UISETP.GE.AND UP0, UPT, UR4, URZ, UPT ;  /* 0x000000ff0400728c */ /* 0x000fe2000bf06270 */
[----:B-1----:R-:W-:Y:S02]  /*5c60*/  HFMA2 R14, -RZ, RZ, 0, 0 ;  /* 0x00000000ff0e7431 */ /* 0x002fe400000001ff */
[--C-:B--2---:R-:W-:Y:S08]  /*5c70*/  IMAD.MOV R9, RZ, RZ, -R15.reuse ;  /* 0x000000ffff097224 */ /* 0x104ff000078e0a0f */
[----:B------:R-:W-:Y:S02]  /*5c80*/  @!UP0 UIADD3 UR12, UPT, UPT, -UR12, URZ, URZ ;  /* 0x000000ff0c0c8290 */ /* 0x000fe4000fffe1ff */
[----:B------:R-:W-:Y:S01]  /*5c90*/  @!UP5 ULOP3.LUT UR12, URZ, UR27, URZ, 0x33, !UPT ;  /* 0x0000001bff0cd292 */ /* 0x000fe2000f8e33ff */
[----:B------:R-:W-:Y:S05]  /*5ca0*/  IMAD R9, R9, R10, RZ ;  /* 0x0000000a09097224 */ /* 0x000fea00078e02ff */
[----:B------:R-:W-:Y:S02]  /*5cb0*/  IMAD.U32 R0, RZ, RZ, UR12 ;  /* 0x0000000cff007e24 */ /* 0x000fe4000f8e00ff */
[----:B------:R-:W-:Y:S03]  /*5cc0*/  IMAD.HI.U32 R15, R15, R9, R14 ;  /* 0x000000090f0f7227 */ /* 0x000fe600078e000e */
[----:B------:R-:W-:Y:S04]  /*5cd0*/  IABS R0, R0 ;  /* 0x0000000000007213 */ /* 0x000fe80000000000 */
[----:B------:R-:W-:Y:S11]  /*5ce0*/  R2UR UR4, R0 ;  /* 0x00000000000472ca */ /* 0x000ff600000e0000 */
[----:B------:R-:W-:Y:S02]  /*5cf0*/  @!UPT UIADD3 URZ, UPT, UPT, URZ, URZ, URZ ;  /* 0x000000fffffff290 */ /* 0x000fe4000fffe0ff */
[----:B------:R-:W-:Y:S07]  /*5d00*/  UIMAD.WIDE.U32 UR6, UR36, UR4, URZ ;  /* 0x00000004240672a5 */ /* 0x000fee000f8e00ff */
[----:B------:R-:W-:Y:S02]  /*5d10*/  UMOV UR13, UR7 ;  /* 0x00000007000d7c82 */ /* 0x000fe40008000000 */
[----:B------:R-:W-:Y:S04]  /*5d20*/  UIADD3 UR5, UPT, UPT, -UR13, URZ, URZ ;  /* 0x000000ff0d057290 */ /* 0x000fe8000fffe1ff */
[----:B------:R-:W-:Y:S04]  /*5d30*/  UIMAD UR4, UR25, UR5, UR4 ;  /* 0x00000005190472a4 */ /* 0x000fe8000f8e0204 */
[----:B------:R-:W-:Y:S11]  /*5d40*/  UISETP.GT.U32.AND UP0, UPT, UR25, UR4, UPT ;  /* 0x000000041900728c */ /* 0x000ff6000bf04070 */
[----:B------:R-:W-:Y:S02]  /*5d50*/  @!UP0 UIADD3 UR4, UPT, UPT, UR4, -UR25, URZ ;  /* 0x8000001904048290 */ /* 0x000fe4000fffe0ff */
[----:B------:R-:W-:Y:S02]  /*5d60*/  @!UP0 UIADD3 UR13, UPT, UPT, UR13, 0x1, URZ ;  /* 0x000000010d0d8890 */ /* 0x000fe4000fffe0ff */
[----:B------:R-:W-:Y:S02]  /*5d70*/  UISETP.GE.U32.AND UP0, UPT, UR4, UR25, UPT ;  /* 0x000000190400728c */ /* 0x000fe4000bf06070 */
[----:B------:R-:W-:Y:S09]  /*5d80*/  ULOP3.LUT UR4, UR12, UR45, URZ, 0x3c, !UPT ;  /* 0x0000002d0c047292 */ /* 0x000ff2000f8e3cff */
[----:B------:R-:W-:Y:S02]  /*5d90*/  @UP0 UIADD3 UR13, UPT, UPT, UR13, 0x1, URZ ;  /* 0x000000010d0d0890 */ /* 0x000fe4000fffe0ff */
[----:B------:R-:W-:Y:S11]  /*5da0*/  UISETP.GE.AND UP0, UPT, UR4, URZ, UPT ;  /* 0x000000ff0400728c */ /* 0x000ff6000bf06270 */
[----:B------:R-:W-:Y:S02]  /*5db0*/  @!UP0 UIADD3 UR13, UPT, UPT, -UR13, URZ, URZ ;  /* 0x000000ff0d0d8290 */ /* 0x000fe4000fffe1ff */
[----:B------:R-:W-:Y:S02]  /*5dc0*/  @!UP1 ULOP3.LUT UR13, URZ, UR45, URZ, 0x33, !UPT ;  /* 0x0000002dff0d9292 */ /* 0x000fe4000f8e33ff */
[----:B------:R-:W-:Y:S02]  /*5dd0*/  UISETP.NE.AND UP1, UPT, UR29, URZ, UPT ;  /* 0x000000ff1d00728c */ /* 0x000fe4000bf25270 */
[----:B------:R-:W-:Y:S02]  /*5de0*/  ULOP3.LUT UR4, UR13, UR29, URZ, 0x3c, !UPT ;  /* 0x0000001d0d047292 */ /* 0x000fe4000f8e3cff */
[----:B------:R-:W-:Y:S02]  /*5df0*/  IMAD.U32 R0, RZ, RZ, UR13 ;  /* 0x0000000dff007e24 */ /* 0x000fe4000f8e00ff */
[----:B------:R-:W-:Y:S02]  /*5e00*/  UISETP.GE.AND UP0, UPT, UR4, URZ, UPT ;  /* 0x000000ff0400728c */ /* 0x000fe4000bf06270 */
[----:B------:R-:W-:Y:S01]  /*5e10*/  UIADD3 UR4, UPT, UPT, -UR12, URZ, URZ ;  /* 0x000000ff0c047290 */ /* 0x000fe2000fffe1ff */
[----:B------:R-:W-:Y:S03]  /*5e20*/  IABS R0, R0 ;  /* 0x0000000000007213 */ /* 0x000fe60000000000 */
[----:B------:R-:W-:Y:S02]  /*5e30*/  UIMAD UR5, UR27, UR4, UR22 ;  /* 0x000000041b0572a4 */ /* 0x000fe4000f8e0216 */
[----:B------:R-:W-:Y:S01]  /*5e40*/  IMAD.HI.U32 R15, R15, R0, RZ ;  /* 0x000000000f0f7227 */ /* 0x000fe200078e00ff */
[----:B------:R-:W-:Y:S02]  /*5e50*/  UIADD3 UR4, UPT, UPT, -UR13, URZ, URZ ;  /* 0x000000ff0d047290 */ /* 0x000fe4000fffe1ff */
[----:B------:R-:W-:Y:S01]  /*5e60*/  USHF.L.U32 UR22, UR5, 0x6, URZ ;  /* 0x0000000605167899 */ /* 0x000fe200080006ff */
[----:B------:R-:W-:Y:S01]  /*5e70*/  IMAD.MOV R9, RZ, RZ, -R15 ;  /* 0x000000ffff097224 */ /* 0x000fe200078e0a0f */
[----:B------:R-:W-:Y:S03]  /*5e80*/  UIMAD UR12, UR45, UR4, UR12 ;  /* 0x000000042d0c72a4 */ /* 0x000fe6000f8e020c */
[C---:B------:R-:W-:Y:S05]  /*5e90*/  IMAD R0, R10.reuse, R9, R0 ;  /* 0x000000090a007224 */ /* 0x040fea00078e0200 */
[----:B------:R-:W-:Y:S11]  /*5ea0*/  ISETP.GT.U32.AND P1, PT, R10, R0, PT ;  /* 0x000000000a00720c */ /* 0x000ff60003f24070 */
[----:B------:R-:W-:Y:S02]  /*5eb0*/  @!UPT UIADD3 URZ, UPT, UPT, URZ, URZ, URZ ;  /* 0x000000fffffff290 */ /* 0x000fe4000fffe0ff */
[----:B------:R-:W-:Y:S01]  /*5ec0*/  @!P1 IADD3 R15, PT, PT, R15, 0x1, RZ ;  /* 0x000000010f0f9810 */ /* 0x000fe20007ffe0ff */
[----:B------:R-:W-:Y:S01]  /*5ed0*/  @!P1 IMAD.IADD R0, R0, 0x1, -R10 ;  /* 0x0000000100009824 */ /* 0x000fe200078e0a0a */
[----:B------:R-:W-:Y:S04]  /*5ee0*/  ISETP.NE.U32.AND P1, PT, R2, RZ, PT ;  /* 0x000000ff0200720c */ /* 0x000fe80003f25070 */
[----:B------:R-:W-:Y:S02]  /*5ef0*/  ISETP.GE.U32.AND P2, PT, R0, R10, PT ;  /* 0x0000000a0000720c */ /* 0x000fe40003f46070 */
[----:B------:R-:W-:Y:S11]  /*5f00*/  ISETP.NE.AND.EX P1, PT, R3, RZ, PT, P1 ;  /* 0x000000ff0300720c */ /* 0x000ff60003f25310 */
[----:B------:R-:W-:Y:S01]  /*5f10*/  @P2 VIADD R15, R15, 0x1 ;  /* 0x000000010f0f2836 */ /* 0x000fe20000000000 */
[----:B------:R-:W-:Y:S04]  /*5f20*/  ISETP.NE.U32.AND P2, PT, R2, RZ, PT ;  /* 0x000000ff0200720c */ /* 0x000fe80003f45070 */
[----:B------:R-:W-:Y:S02]  /*5f30*/  R2UR UR14, R15 ;  /* 0x000000000f0e72ca */ /* 0x000fe400000e0000 */
[----:B------:R-:W-:Y:S11]  /*5f40*/  ISETP.NE.AND.EX P2, PT, R3, RZ, PT, P2 ;  /* 0x000000ff0300720c */ /* 0x000ff60003f45320 */
[----:B------:R-:W-:Y:S02]  /*5f50*/  @!UP0 UIADD3 UR14, UPT, UPT, -UR14, URZ, URZ ;  /* 0x000000ff0e0e8290 */ /* 0x000fe4000fffe1ff */
[----:B------:R-:W-:Y:S04]  /*5f60*/  @!UP1 ULOP3.LUT UR14, URZ, UR29, URZ, 0x33, !UPT ;  /* 0x0000001dff0e9292 */ /* 0x000fe8000f8e33ff */
[----:B------:R-:W-:Y:S04]  /*5f70*/  UIADD3 UR6, UPT, UPT, -UR14, URZ, URZ ;  /* 0x000000ff0e067290 */ /* 0x000fe8000fffe1ff */
[----:B------:R-:W-:Y:S01]  /*5f80*/  UIMAD UR13, UR29, UR6, UR13 ;  /* 0x000000061d0d72a4 */ /* 0x000fe2000f8e020d */
[----:B------:R-:W-:Y:S11]  /*5f90*/  @!P2 BRA `(.L_x_87) ;  /* 0x000000000030a947 */ /* 0x000ff60003800000 */
[----:B------:R-:W-:Y:S01]  /*5fa0*/  UPLOP3.LUT UP3, UPT, UPT, UPT, UP4, 0x80, 0x8 ;  /* 0x000000000008789c */ /* 0x000fe20003f6f040 */
[----:B------:R-:W-:Y:S01]  /*5fb0*/  MOV R55, 0x1 ;  /* 0x0000000100377802 */ /* 0x000fe20000000f00 */
[----:B------:R-:W1:Y:S04]  /*5fc0*/  LDCU.64 UR4, c[0x0][0x358] ;  /* 0x00006b00ff0477ac */ /* 0x000e680008000a00 */
[----:B------:R-:W-:Y:S11]  /*5fd0*/  PLOP3.LUT P2, PT, PT, PT, UP3, 0x80, 0x8 ;  /* 0x000000000008781c */ /* 0x000ff60003f4f038 */
[----:B------:R-:W-:Y:S02]  /*5fe0*/  @!UPT UIADD3 URZ, UPT, UPT, URZ, URZ, URZ ;  /* 0x000000fffffff290 */ /* 0x000fe4000fffe0ff */
[----:B------:R-:W2:Y:S01]  /*5ff0*/  @P2 LDC.64 R14, c[0x0][0x988] ;  /* 0x00026200ff0e2b82 */ /* 0x000ea20000000a00 */
[----:B------:R-:W-:Y:S04]  /*6000*/  @P2 IMAD R0, R16, R2, RZ ;  /* 0x0000000210002224 */ /* 0x000fe800078e02ff */
[----:B--2---:R-:W-:Y:S01]  /*6010*/  @P2 IMAD.WIDE R14, R0, 0x4, R14 ;  /* 0x00000004000e2825 */ /* 0x004fe200078e020e */
[----:B------:R-:W-:Y:S04]  /*6020*/  MOV R0, 0x1 ;  /* 0x0000000100007802 */ /* 0x000fe80000000f00 */
[----:B-1---5:R1:W5:Y:S01]  /*6030*/  @P2 LDG.E R26, desc[UR4][R14.64] ;  /* 0x000000040e1a2981 */ /* 0x022362000c1e1900 */
[----:B------:R-:W-:Y:S01]  /*6040*/  @!P2 PRMT R55, R0, 0x7610, R55 ;  /* 0x000076100037a816 */ /* 0x000fe20000000037 */
[----:B-1----:R-:W2:Y:S06]  /*6050*/  @!P2 LDC R26, c[0x0][0x980] ;  /* 0x00026000ff1aab82 */ /* 0x002eac0000000800 */
.L_x_87:
[----:B--2--5:R-:W-:Y:S01]  /*6060*/  @!P1 FSETP.EQ.AND P3, PT, R26, RZ, PT ;  /* 0x000000ff1a00920b */ /* 0x024fe20003f62000 */
[----:B------:R-:W-:Y:S01]  /*6070*/  @!UPT UIADD3 URZ, UPT, UPT, URZ, URZ, URZ ;  /* 0x000000fffffff290 */ /* 0x000fe2000fffe0ff */
[----:B------:R-:W-:Y:S11]  /*6080*/  @!P1 BRA `(.L_x_88) ;  /* 0x0000000000149947 */ /* 0x000ff60003800000 */
[----:B------:R-:W-:Y:S02]  /*6090*/  LOP3.LUT P1, RZ, R55, 0xff, RZ, 0xc0, !PT ;  /* 0x000000ff37ff7812 */ /* 0x000fe4000782c0ff */
[----:B------:R-:W-:Y:S04]  /*60a0*/  PLOP3.LUT P3, PT, PT, PT, UP3, 0x80, 0x8 ;  /* 0x000000000008781c */ /* 0x000fe80003f6f038 */
[----:B------:R-:W-:Y:S07]  /*60b0*/  PLOP3.LUT P3, PT, P3, PT, PT, 0x8, 0x80 ;  /* 0x000000000080781c */ /* 0x000fee0001f6e170 */
[----:B------:R-:W-:Y:S11]  /*60c0*/  @P1 FSETP.EQ.AND P3, PT, R26, RZ, PT ;  /* 0x000000ff1a00120b */ /* 0x000ff60003f62000 */
[----:B------:R-:W-:Y:S02]  /*60d0*/  @!UPT UIADD3 URZ, UPT, UPT, URZ, URZ, URZ ;  /* 0x000000fffffff290 */ /* 0x000fe4000fffe0ff */
.L_x_88:
[----:B------:R-:W-:Y:S01]  /*60e0*/  ULEA UR5, UR23, UR24, 0x3 ;  /* 0x0000001817057291 */ /* 0x000fe2000f8e18ff */
[----:B------:R-:W-:Y:S02]  /*60f0*/  SHF.L.U32 R9, R12, 0x1f, RZ ;  /* 0x0000001f0c097819 */ /* 0x000fe400000006ff */
[----:B------:R-:W-:Y:S04]  /*6100*/  ELECT P2, URZ, PT ;  /* 0x0000000000ff782f */ /* 0x000fe80003840000 */
[----:B------:R-:W-:Y:S02]  /*6110*/  PLOP3.LUT P2, PT, P3, P2, PT, 0xf2, 0x2f ;  /* 0x00000000002f781c */ /* 0x000fe40001f45e72 */
[----:B------:R-:W1:Y:S02]  /*6120*/  SYNCS.PHASECHK.TRANS64.TRYWAIT P1, [UR5+0x1b8], R9 ;  /* 0x0001b809ff0075a7 */ /* 0x000e640008021105 */
[----:B-1----:R-:W-:Y:S09]  /*6130*/  @!P1 BRA `(.L_x_89) ;  /* 0x0000004000149947 */ /* 0x002ff20003800000 */
.L_x_201:
[----:B------:R-:W2:Y:S01]  /*6140*/  S2UR UR28, SR_CgaCtaId ;  /* 0x00000000001c79c3 */ /* 0x000ea20000008800 */
[----:B------:R-:W-:Y:S01]  /*6150*/  VOTEU.ALL UP0, P2 ;  /* 0x0000000000ff7886 */ /* 0x000fe20001000000 */
[----:B-1----:R-:W-:Y:S01]  /*6160*/  @!P2 IADD3 R9, P1, PT, R18, 0x680, RZ ;  /* 0x000006801209a810 */ /* 0x002fe20007f3e0ff */
[----:B------:R-:W-:Y:S01]  /*6170*/  UIADD3 UR6, UPT, UPT, UR23, 0x1, URZ ;  /* 0x0000000117067890 */ /* 0x000fe2000fffe0ff */
[----:B------:R-:W-:Y:S01]  /*6180*/  @P0 SHF.R.U32.HI R16, RZ, 0x10, R5 ;  /* 0x00000010ff100819 */ /* 0x000fe20000011605 */
[----:B------:R-:W-:Y:S01]  /*6190*/  UMOV UR48, 0x0 ;  /* 0x0000000000307882 */ /* 0x000fe20000000000 */
[----:B------:R-:W-:Y:S01]  /*61a0*/  @!UP0 ULEA UR4, UR23, UR24, 0xc ;  /* 0x0000001817048291 */ /* 0x000fe2000f8e60ff */
[----:B------:R-:W-:Y:S01]  /*61b0*/  @!P2 IMAD.X R0, RZ, RZ, R19, P1 ;  /* 0x000000ffff00a224 */ /* 0x000fe200008e0613 */
[----:B------:R-:W-:Y:S01]  /*61c0*/  @!P2 R2UR UR7, R9 ;  /* 0x000000000907a2ca */ /* 0x000fe200000e0000 */
[----:B------:R-:W-:Y:S01]  /*61d0*/  UMOV UR49, 0x10000000 ;  /* 0x1000000000317882 */ /* 0x000fe20000000000 */
[----:B------:R-:W-:Y:S02]  /*61e0*/  @!UP0 UIADD3 UR8, UPT, UPT, UR4, 0x400, URZ ;  /* 0x0000040004088890 */ /* 0x000fe4000fffe0ff */
[----:B------:R-:W-:Y:S01]  /*61f0*/  UISETP.NE.AND UP0, UPT, UR6, 0x3, UPT ;  /* 0x000000030600788c */ /* 0x000fe2000bf05270 */
[----:B------:R-:W-:Y:S01]  /*6200*/  @!P2 R2UR UR4, R0 ;  /* 0x000000000004a2ca */ /* 0x000fe200000e0000 */
[----:B------:R-:W-:Y:S02]  /*6210*/  @!P2 IMAD.MOV.U32 R0, RZ, RZ, 0x1000 ;  /* 0x00001000ff00a424 */ /* 0x000fe400078e00ff */
[----:B------:R-:W-:Y:S02]  /*6220*/  USEL UR6, UR6, URZ, UP0 ;  /* 0x000000ff06067287 */ /* 0x000fe40008000000 */
[----:B------:R-:W-:Y:S02]  /*6230*/  USEL UR23, URZ, 0x1, UP0 ;  /* 0x00000001ff177887 */ /* 0x000fe40008000000 */
[----:B------:R-:W-:Y:S01]  /*6240*/  VOTEU.ALL UP0, P2 ;  /* 0x0000000000ff7886 */ /* 0x000fe20001000000 */
[----:B------:R-:W-:Y:S03]  /*6250*/  IMAD.U32 R14, RZ, RZ, UR7 ;  /* 0x00000007ff0e7e24 */ /* 0x000fe6000f8e00ff */
[----:B------:R-:W-:Y:S01]  /*6260*/  LOP3.LUT R12, R12, UR23, RZ, 0x3c, !PT ;  /* 0x000000170c0c7c12 */ /* 0x000fe2000f8e3cff */
[----:B------:R-:W-:Y:S01]  /*6270*/  @!UP0 UMOV UR10, UR22 ;  /* 0x00000016000a8c82 */ /* 0x000fe20008000000 */
[----:B------:R-:W-:Y:S01]  /*6280*/  IMAD.U32 R15, RZ, RZ, UR4 ;  /* 0x00000004ff0f7e24 */ /* 0x000fe2000f8e00ff */
[----:B------:R-:W-:Y:S01]  /*6290*/  @!P2 R2UR UR20, R14 ;  /* 0x000000000e14a2ca */ /* 0x000fe200000e0000 */
[----:B------:R-:W-:Y:S01]  /*62a0*/  UIADD3 UR4, UPT, UPT, UR5, 0x1a0, URZ ;  /* 0x000001a005047890 */ /* 0x000fe2000fffe0ff */
[----:B------:R-:W-:Y:S02]  /*62b0*/  SHF.L.U32 R9, R12, 0x1f, RZ ;  /* 0x0000001f0c097819 */ /* 0x000fe400000006ff */
[----:B------:R-:W-:Y:S01]  /*62c0*/  @!P2 R2UR UR21, R15 ;  /* 0x000000000f15a2ca */ /* 0x000fe200000e0000 */
[----:B--2---:R-:W-:Y:S03]  /*62d0*/  UPRMT UR7, UR28, 0x654, UR4 ;  /* 0x000006541c077896 */ /* 0x004fe60008000004 */
[----:B------:R-:W-:Y:S01]  /*62e0*/  @!UP0 UMOV UR9, UR4 ;  /* 0x0000000400098c82 */ /* 0x000fe20008000000 */
[----:B------:R-:W-:Y:S08]  /*62f0*/  ULEA UR4, UR6, UR24, 0x3 ;  /* 0x0000001806047291 */ /* 0x000ff0000f8e18ff */
[----:B------:R1:W-:Y:S01]  /*6300*/  @!UP0 UTMALDG.5D [UR8], [UR20], desc[UR48] ;  /* 0x00003008140085b4 */ /* 0x0003e20008021000 */
[----:B------:R1:W-:Y:S01]  /*6310*/  @!P2 SYNCS.ARRIVE.TRANS64.RED.A0TR RZ, [UR5+0x1a0], R0 ;  /* 0x0001a000ffffa9a7 */ /* 0x0003e20008300405 */
[----:B------:R-:W-:Y:S01]  /*6320*/  SYNCS.ARRIVE.TRANS64.RED.A1T0 RZ, [UR7], RZ ;  /* 0x000000ffffff79a7 */ /* 0x000fe20008100407 */
[----:B------:R-:W2:Y:S02]  /*6330*/  SYNCS.PHASECHK.TRANS64.TRYWAIT P1, [UR4+0x1b8], R9 ;  /* 0x0001b809ff0075a7 */ /* 0x000ea40008021104 */
[----:B-12---:R-:W-:Y:S05]  /*6340*/  @!P1 BRA `(.L_x_90) ;  /* 0x0000003c00a89947 */ /* 0x006fea0003800000 */
.L_x_203:
[----:B------:R-:W2:Y:S01]  /*6350*/  S2UR UR28, SR_CgaCtaId ;  /* 0x00000000001c79c3 */ /* 0x000ea20000008800 */
[----:B------:R-:W-:Y:S01]  /*6360*/  UPLOP3.LUT UP1, UPT, UPT, UPT, UPT, 0x80, 0x8 ;  /* 0x000000000008789c */ /* 0x000fe20003f2f070 */
[----:B-1----:R-:W-:Y:S01]  /*6370*/  @!P2 IADD3 R9, P1, PT, R18, 0x680, RZ ;  /* 0x000006801209a810 */ /* 0x002fe20007f3e0ff */
[----:B------:R-:W-:Y:S01]  /*6380*/  UMOV UR20, 0x0 ;  /* 0x0000000000147882 */ /* 0x000fe20000000000 */
[----:B------:R-:W-:Y:S01]  /*6390*/  UMOV UR21, 0x10000000 ;  /* 0x1000000000157882 */ /* 0x000fe20000000000 */
[----:B------:R-:W-:Y:S01]  /*63a0*/  VOTEU.ALL UP0, P2 ;  /* 0x0000000000ff7886 */ /* 0x000fe20001000000 */
[----:B------:R-:W-:Y:S01]  /*63b0*/  LOP3.LUT R11, R11, 0x1, RZ, 0x3c, !PT ;  /* 0x000000010b0b7812 */ /* 0x000fe200078e3cff */
[----:B------:R-:W-:Y:S03]  /*63c0*/  @!P2 IMAD.X R0, RZ, RZ, R19, P1 ;  /* 0x000000ffff00a224 */ /* 0x000fe600008e0613 */
[----:B------:R-:W-:Y:S02]  /*63d0*/  @!UP0 ULEA UR5, UR6, UR24, 0xc ;  /* 0x0000001806058291 */ /* 0x000fe4000f8e60ff */
[----:B------:R-:W-:Y:S02]  /*63e0*/  UIADD3 UR6, UPT, UPT, UR6, 0x1, URZ ;  /* 0x0000000106067890 */ /* 0x000fe4000fffe0ff */
[----:B------:R-:W-:Y:S02]  /*63f0*/  @!UP0 UIADD3 UR10, UPT, UPT, UR22, 0x20, URZ ;  /* 0x00000020160a8890 */ /* 0x000fe4000fffe0ff */
[----:B------:R-:W-:Y:S01]  /*6400*/  @!UP0 UIADD3 UR8, UPT, UPT, UR5, 0x400, URZ ;  /* 0x0000040005088890 */ /* 0x000fe2000fffe0ff */
[----:B------:R-:W-:Y:S01]  /*6410*/  @!P2 R2UR UR5, R0 ;  /* 0x000000000005a2ca */ /* 0x000fe200000e0000 */
[----:B------:R-:W-:Y:S02]  /*6420*/  UISETP.NE.AND UP0, UPT, UR6, 0x3, UPT ;  /* 0x000000030600788c */ /* 0x000fe4000bf05270 */
[----:B------:R-:W-:Y:S02]  /*6430*/  UIADD3 UR22, UPT, UPT, UR15, UR43, URZ ;  /* 0x0000002b0f167290 */ /* 0x000fe4000fffe0ff */
[----:B------:R-:W-:Y:S01]  /*6440*/  USEL UR23, UR6, URZ, UP0 ;  /* 0x000000ff06177287 */ /* 0x000fe20008000000 */
[----:B------:R-:W-:Y:S02]  /*6450*/  @!P2 R2UR UR6, R9 ;  /* 0x000000000906a2ca */ /* 0x000fe400000e0000 */
[----:B------:R-:W-:Y:S02]  /*6460*/  PLOP3.LUT P0, PT, PT, PT, UP0, 0x80, 0x8 ;  /* 0x000000000008781c */ /* 0x000fe40003f0f008 */
[----:B------:R-:W-:Y:S02]  /*6470*/  VOTEU.ALL UP0, P2 ;  /* 0x0000000000ff7886 */ /* 0x000fe40001000000 */
[----:B------:R-:W-:Y:S01]  /*6480*/  SEL R0, RZ, 0x1, P0 ;  /* 0x00000001ff007807 */ /* 0x000fe20000000000 */
[----:B------:R-:W-:Y:S01]  /*6490*/  IMAD.U32 R15, RZ, RZ, UR5 ;  /* 0x00000005ff0f7e24 */ /* 0x000fe2000f8e00ff */
[----:B------:R-:W-:Y:S01]  /*64a0*/  UIADD3 UR5, UPT, UPT, UR4, 0x1a0, URZ ;  /* 0x000001a004057890 */ /* 0x000fe2000fffe0ff */
[----:B------:R-:W-:Y:S02]  /*64b0*/  LOP3.LUT P0, RZ, R6, 0x1, RZ, 0xc0, !PT ;  /* 0x0000000106ff7812 */ /* 0x000fe4000780c0ff */
[----:B------:R-:W-:Y:S02]  /*64c0*/  LOP3.LUT R12, R12, R0, RZ, 0x3c, !PT ;  /* 0x000000000c0c7212 */ /* 0x000fe400078e3cff */
[----:B------:R-:W-:Y:S01]  /*64d0*/  IMAD.U32 R14, RZ, RZ, UR6 ;  /* 0x00000006ff0e7e24 */ /* 0x000fe2000f8e00ff */
[----:B------:R-:W-:Y:S01]  /*64e0*/  @!P2 R2UR UR7, R15 ;  /* 0x000000000f07a2ca */ /* 0x000fe200000e0000 */
[----:B------:R-:W-:Y:S01]  /*64f0*/  @!UP0 UMOV UR9, UR5 ;  /* 0x0000000500098c82 */ /* 0x000fe20008000000 */
[----:B--2---:R-:W-:Y:S02]  /*6500*/  UPRMT UR5, UR28, 0x654, UR5 ;  /* 0x000006541c057896 */ /* 0x004fe40008000005 */
[----:B------:R-:W-:Y:S01]  /*6510*/  @!P2 R2UR UR6, R14 ;  /* 0x000000000e06a2ca */ /* 0x000fe200000e0000 */
[----:B------:R-:W-:Y:S11]  /*6520*/  UIADD3 UR28, UPT, UPT, UR16, UR42, URZ ;  /* 0x0000002a101c7290 */ /* 0x000ff6000fffe0ff */
[----:B------:R-:W-:Y:S01]  /*6530*/  @!UPT UIADD3 URZ, UPT, UPT, URZ, URZ, URZ ;  /* 0x000000fffffff290 */ /* 0x000fe2000fffe0ff */
[----:B------:R1:W-:Y:S01]  /*6540*/  @!UP0 UTMALDG.5D [UR8], [UR6], desc[UR20] ;  /* 0x00001408060085b4 */ /* 0x0003e20008021000 */
[----:B------:R1:W-:Y:S01]  /*6550*/  @!P2 SYNCS.ARRIVE.TRANS64.RED.A0TR RZ, [UR4+0x1a0], R8 ;  /* 0x0001a008ffffa9a7 */ /* 0x0003e20008300404 */
[----:B------:R-:W-:Y:S01]  /*6560*/  SYNCS.ARRIVE.TRANS64.RED.A1T0 RZ, [UR5], RZ ;  /* 0x000000ffffff79a7 */ /* 0x000fe20008100405 */
[----:B------:R-:W-:Y:S05]  /*6570*/  @P0 BRA `(.L_x_91) ;  /* 0xffffffec00f80947 */ /* 0x000fea000383ffff */
[----:B------:R-:W-:Y:S01]  /*6580*/  UIADD3 UR5, UPT, UPT, UR24, 0x1b8, URZ ;  /* 0x000001b818057890 */ /* 0x000fe2000fffe0ff */
[----:B------:R-:W-:-:S03]  /*6590*/  SHF.L.U32 R2, R12, 0x1f, RZ ;  /* 0x0000001f0c027819 */ /* 0x000fc600000006ff */
[----:B------:R-:W-:-:S09]  /*65a0*/  ULEA UR4, UR23, UR5, 0x3 ;  /* 0x0000000517047291 */ /* 0x000fd2000f8e18ff */
[----:B------:R-:W2:Y:S02]  /*65b0*/  SYNCS.PHASECHK.TRANS64.TRYWAIT P0, [UR4], R2 ;  /* 0x00000002ff0075a7 */ /* 0x000ea40008001104 */
[----:B--2---:R-:W-:Y:S05]  /*65c0*/  @!P0 BRA `(.L_x_92) ;  /* 0x0000003c00208947 */ /* 0x004fea0003800000 */
.L_x_205:
[----:B------:R-:W-:-:S04]  /*65d0*/  UIADD3 UR4, UPT, UPT, UR23, 0x1, URZ ;  /* 0x0000000117047890 */ /* 0x000fc8000fffe0ff */
[----:B------:R-:W-:-:S04]  /*65e0*/  UISETP.NE.AND UP0, UPT, UR4, 0x3, UPT ;  /* 0x000000030400788c */ /* 0x000fc8000bf05270 */
[----:B------:R-:W-:Y:S02]  /*65f0*/  USEL UR4, UR4, URZ, UP0 ;  /* 0x000000ff04047287 */ /* 0x000fe40008000000 */
[----:B------:R-:W-:-:S04]  /*6600*/  PLOP3.LUT P0, PT, PT, PT, UP0, 0x80, 0x8 ;  /* 0x000000000008781c */ /* 0x000fc80003f0f008 */
[----:B--2---:R-:W-:Y:S01]  /*6610*/  SEL R2, RZ, 0x1, P0 ;  /* 0x00000001ff027807 */ /* 0x004fe20000000000 */
[----:B------:R-:W-:-:S03]  /*6620*/  IMAD.U32 R0, RZ, RZ, UR4 ;  /* 0x00000004ff007e24 */ /* 0x000fc6000f8e00ff */
[----:B------:R-:W-:Y:S01]  /*6630*/  LOP3.LUT R12, R12, R2, RZ, 0x3c, !PT ;  /* 0x000000020c0c7212 */ /* 0x000fe200078e3cff */
[C---:B------:R-:W-:Y:S01]  /*6640*/  VIADD R4, R0.reuse, 0x1 ;  /* 0x0000000100047836 */ /* 0x040fe20000000000 */
[----:B------:R-:W-:Y:S02]  /*6650*/  LEA R2, R0, UR5, 0x3 ;  /* 0x0000000500027c11 */ /* 0x000fe4000f8e18ff */
[----:B------:R-:W-:Y:S02]  /*6660*/  SHF.L.U32 R3, R12, 0x1f, RZ ;  /* 0x0000001f0c037819 */ /* 0x000fe400000006ff */
[----:B------:R-:W-:Y:S02]  /*6670*/  ISETP.NE.AND P0, PT, R4, 0x3, PT ;  /* 0x000000030400780c */ /* 0x000fe40003f05270 */
[----:B------:R-:W2:Y:S02]  /*6680*/  SYNCS.PHASECHK.TRANS64.TRYWAIT P1, [R2+URZ], R3 ;  /* 0x00000003020075a7 */ /* 0x000ea400080211ff */
[----:B------:R-:W-:-:S02]  /*6690*/  SEL R0, RZ, 0x1, P0 ;  /* 0x00000001ff007807 */ /* 0x000fc40000000000 */
[----:B------:R-:W-:Y:S02]  /*66a0*/  SEL R4, R4, RZ, P0 ;  /* 0x000000ff04047207 */ /* 0x000fe40000000000 */
[----:B------:R-:W-:Y:S01]  /*66b0*/  LOP3.LUT R0, R12, R0, RZ, 0x3c, !PT ;  /* 0x000000000c007212 */ /* 0x000fe200078e3cff */
[----:B--2---:R-:W-:Y:S06]  /*66c0*/  @!P1 BRA `(.L_x_93) ;  /* 0x0000003800f89947 */ /* 0x004fec0003800000 */
.L_x_206:
[----:B------:R-:W-:Y:S02]  /*66d0*/  LEA R4, R4, UR5, 0x3 ;  /* 0x0000000504047c11 */ /* 0x000fe4000f8e18ff */
[----:B------:R-:W-:-:S07]  /*66e0*/  SHF.L.U32 R0, R0, 0x1f, RZ ;  /* 0x0000001f00007819 */ /* 0x000fce00000006ff */
.L_x_94:
[----:B---3--:R3:W4:Y:S02]  /*66f0*/  SYNCS.PHASECHK.TRANS64.TRYWAIT P0, [R4+URZ], R0 ;  /* 0x00000000040075a7 */ /* 0x00872400080011ff */
[----:B----4-:R-:W-:Y:S05]  /*6700*/  @!P0 NANOSLEEP.SYNCS 0x989680 ;  /* 0x009896800000895d */ /* 0x010fea0003900000 */
[----:B------:R-:W4:Y:S02]  /*6710*/  @!P0 SYNCS.PHASECHK.TRANS64 P0, [R4+URZ], R0 ;  /* 0x00000000040085a7 */ /* 0x000f2400080010ff */
[----:B-1--4-:R-:W-:Y:S05]  /*6720*/  @P0 EXIT ;  /* 0x000000000000094d */ /* 0x012fea0003800000 */
[----:B------:R-:W-:Y:S05]  /*6730*/  BRA `(.L_x_94) ;  /* 0xfffffffc00ec7947 */ /* 0x000fea000383ffff */
.L_x_82:
[----:B------:R-:W-:-:S06]  /*6740*/  UISETP.GE.AND UP0, UPT, UR15, 0x4, UPT ;  /* 0x000000040f00788c */ /* 0x000fcc000bf06270 */
[----:B------:R-:W-:-:S13]  /*6750*/  PLOP3.LUT P0, PT, PT, PT, UP0, 0x80, 0x8 ;  /* 0x000000000008781c */ /* 0x000fda0003f0f008 */
[----:B-1----:R-:W-:Y:S05]  /*6760*/  @!P0 EXIT ;  /* 0x000000000000894d */ /* 0x002fea0003800000 */
[----:B------:R-:W1:Y:S08]  /*6770*/  S2UR UR4, SR_CgaCtaId ;  /* 0x00000000000479c3 */ /* 0x000e700000008800 */
[----:B------:R-:W-:Y:S01]  /*6780*/  BAR.SYNC.DEFER_BLOCKING 0x6, 0xa0 ;  /* 0x0182800000007b1d */ /* 0x000fe20000010000 */
[C---:B------:R-:W-:Y:S01]  /*6790*/  IMAD.SHL.U32 R6, R54.reuse, 0x20, RZ ;  /* 0x0000002036067824 */ /* 0x040fe200078e00ff */
[----:B------:R-:W-:Y:S01]  /*67a0*/  SHF.R.U32.HI R7, RZ, 0x1, R54 ;  /* 0x00000001ff077819 */ /* 0x000fe20000011636 */
[C---:B------:R-:W-:Y:S01]  /*67b0*/  IMAD.SHL.U32 R53, R54.reuse, 0x10, RZ ;  /* 0x0000001036357824 */ /* 0x040fe200078e00ff */
[----:B------:R-:W-:Y:S01]  /*67c0*/  USHF.R.S32.HI UR54, URZ, 0x1f, UR5 ;  /* 0x0000001fff367899 */ /* 0x000fe20008011405 */
[----:B------:R-:W-:Y:S01]  /*67d0*/  IMAD.U32 R23, R54, 0x10000, RZ ;  /* 0x0001000036177824 */ /* 0x000fe200078e00ff */
[----:B------:R-:W-:Y:S01]  /*67e0*/  UMOV UR50, 0x400 ;  /* 0x0000040000327882 */ /* 0x000fe20000000000 */
[----:B------:R-:W2:Y:S01]  /*67f0*/  LDCU.64 UR6, c[0x0][0x988] ;  /* 0x00013100ff0677ac */ /* 0x000ea20008000a00 */
[----:B------:R-:W3:Y:S01]  /*6800*/  LDC.64 R40, c[0x0][0x988] ;  /* 0x00026200ff287b82 */ /* 0x000ee20000000a00 */
[----:B------:R-:W-:Y:S01]  /*6810*/  LOP3.LUT R0, R6, 0xc0, RZ, 0xc0, !PT ;  /* 0x000000c006007812 */ /* 0x000fe200078ec0ff */
[----:B------:R-:W-:Y:S01]  /*6820*/  IMAD.MOV.U32 R63, RZ, RZ, 0x10 ;  /* 0x00000010ff3f7424 */ /* 0x000fe200078e00ff */
[----:B------:R-:W-:Y:S01]  /*6830*/  LOP3.LUT R53, R53, 0x600, RZ, 0xc0, !PT ;  /* 0x0000060035357812 */ /* 0x000fe200078ec0ff */
[----:B------:R-:W-:Y:S01]  /*6840*/  ULEA.HI UR54, UR54, UR5, URZ, 0x6 ;  /* 0x0000000536367291 */ /* 0x000fe2000f8f30ff */
[----:B------:R-:W-:Y:S01]  /*6850*/  LOP3.LUT R7, R0, 0x8, R7, 0xf8, !PT ;  /* 0x0000000800077812 */ /* 0x000fe200078ef807 */
[C---:B------:R-:W-:Y:S01]  /*6860*/  IMAD.SHL.U32 R0, R54.reuse, 0x4, RZ ;  /* 0x0000000436007824 */ /* 0x040fe200078e00ff */
[----:B------:R-:W-:Y:S01]  /*6870*/  LOP3.LUT R53, R53, 0x20, R6, 0xf8, !PT ;  /* 0x0000002035357812 */ /* 0x000fe200078ef806 */
[----:B------:R-:W4:Y:S01]  /*6880*/  LDC.64 R42, c[0x0][0x990] ;  /* 0x00026400ff2a7b82 */ /* 0x000f220000000a00 */
[----:B------:R-:W-:Y:S01]  /*6890*/  LOP3.LUT P0, RZ, R54, 0x4, RZ, 0xc0, !PT ;  /* 0x0000000436ff7812 */ /* 0x000fe2000780c0ff */
[----:B------:R-:W-:Y:S01]  /*68a0*/  IMAD.MOV.U32 R52, RZ, RZ, 0x1 ;  /* 0x00000001ff347424 */ /* 0x000fe200078e00ff */
[----:B------:R-:W-:Y:S01]  /*68b0*/  LOP3.LUT R0, R7, 0x18, R0, 0x78, !PT ;  /* 0x0000001807007812 */ /* 0x000fe200078e7800 */
[----:B------:R-:W-:Y:S01]  /*68c0*/  IMAD.MOV.U32 R22, RZ, RZ, RZ ;  /* 0x000000ffff167224 */ /* 0x000fe200078e00ff */
[----:B------:R-:W-:-:S02]  /*68d0*/  LOP3.LUT R53, R53, 0x100, R6, 0xf8, !PT ;  /* 0x0000010035357812 */ /* 0x000fc400078ef806 */
[----:B------:R-:W-:Y:S01]  /*68e0*/  CS2R R50, SRZ ;  /* 0x0000000000327805 */ /* 0x000fe2000001ff00 */
[----:B-1----:R-:W-:Y:S01]  /*68f0*/  ULEA UR50, UR4, UR50, 0x18 ;  /* 0x0000003204327291 */ /* 0x002fe2000f8ec0ff */
[----:B------:R-:W-:Y:S01]  /*6900*/  LOP3.LUT R54, R54, 0x60, RZ, 0xc0, !PT ;  /* 0x0000006036367812 */ /* 0x000fe200078ec0ff */
[----:B--2---:R-:W-:Y:S01]  /*6910*/  IMAD.U32 R58, RZ, RZ, UR6 ;  /* 0x00000006ff3a7e24 */ /* 0x004fe2000f8e00ff */
[----:B------:R-:W-:Y:S01]  /*6920*/  LOP3.LUT R53, R53, R0, RZ, 0xfc, !PT ;  /* 0x0000000035357212 */ /* 0x000fe200078efcff */
[----:B------:R-:W-:Y:S01]  /*6930*/  IMAD.U32 R57, RZ, RZ, UR7 ;  /* 0x00000007ff397e24 */ /* 0x000fe2000f8e00ff */
[----:B------:R-:W1:Y:S01]  /*6940*/  LDCU.64 UR6, c[0x0][0x9b0] ;  /* 0x00013600ff0677ac */ /* 0x000e620008000a00 */
[----:B------:R-:W-:Y:S02]  /*6950*/  LOP3.LUT R23, R23, 0x600000, RZ, 0xc0, !PT ;  /* 0x0060000017177812 */ /* 0x000fe400078ec0ff */
[----:B------:R-:W-:Y:S01]  /*6960*/  SEL R63, R63, 0xfffffff0, !P0 ;  /* 0xfffffff03f3f7807 */ /* 0x000fe20004000000 */
[----:B------:R-:W2:Y:S01]  /*6970*/  LDS R2, [UR50+0x230] ;  /* 0x00023032ff027984 */ /* 0x000ea20008000800 */
[----:B------:R-:W-:Y:S01]  /*6980*/  UIADD3 UR4, UPT, UPT, UR50, 0x400, URZ ;  /* 0x0000040032047890 */ /* 0x000fe2000fffe0ff */
[----:B------:R-:W2:Y:S05]  /*6990*/  LDCU UR58, c[0x0][0x370] ;  /* 0x00006e00ff3a77ac */ /* 0x000eaa0008000800 */
[----:B------:R-:W-:Y:S01]  /*69a0*/  IMAD.U32 R0, RZ, RZ, UR4 ;  /* 0x00000004ff007e24 */ /* 0x000fe2000f8e00ff */
[----:B------:R-:W-:Y:S01]  /*69b0*/  UMOV UR52, URZ ;  /* 0x000000ff00347c82 */ /* 0x000fe20008000000 */
[----:B------:R-:W2:Y:S01]  /*69c0*/  LDCU UR48, c[0x0][0xc0c] ;  /* 0x00018180ff3077ac */ /* 0x000ea20008000800 */
[----:B------:R-:W2:Y:S01]  /*69d0*/  LDCU UR38, c[0x0][0xc30] ;  /* 0x00018600ff2677ac */ /* 0x000ea20008000800 */
[----:B-1----:R-:W-:-:S02]  /*69e0*/  IMAD.U32 R60, RZ, RZ, UR6 ;  /* 0x00000006ff3c7e24 */ /* 0x002fc4000f8e00ff */
[----:B------:R-:W-:Y:S01]  /*69f0*/  IMAD.U32 R59, RZ, RZ, UR7 ;  /* 0x00000007ff3b7e24 */ /* 0x000fe2000f8e00ff */
[----:B------:R-:W1:Y:S01]  /*6a00*/  LDCU UR59, c[0x0][0x38c] ;  /* 0x00007180ff3b77ac */ /* 0x000e620008000800 */
[----:B------:R-:W1:Y:S01]  /*6a10*/  LDCU.64 UR46, c[0x0][0xc28] ;  /* 0x00018500ff2e77ac */ /* 0x000e620008000a00 */
[----:B------:R-:W1:Y:S01]  /*6a20*/  LDCU.128 UR60, c[0x0][0xc10] ;  /* 0x00018200ff3c77ac */ /* 0x000e620008000c00 */
[----:B------:R-:W1:Y:S01]  /*6a30*/  LDCU UR57, c[0x0][0x374] ;  /* 0x00006e80ff3977ac */ /* 0x000e620008000800 */
[----:B------:R-:W-:Y:S01]  /*6a40*/  USHF.R.S32.HI UR54, URZ, 0x6, UR54 ;  /* 0x00000006ff367899 */ /* 0x000fe20008011436 */
[----:B------:R-:W-:Y:S01]  /*6a50*/  UMOV UR55, URZ ;  /* 0x000000ff00377c82 */ /* 0x000fe20008000000 */
[----:B------:R-:W-:Y:S01]  /*6a60*/  UMOV UR56, URZ ;  /* 0x000000ff00387c82 */ /* 0x000fe20008000000 */
[C---:B--2---:R-:W-:Y:S01]  /*6a70*/  VIADD R3, R2.reuse, 0x40 ;  /* 0x0000004002037836 */ /* 0x044fe20000000000 */
[----:B------:R-:W-:-:S04]  /*6a80*/  LOP3.LUT R2, R2, 0xffff, RZ, 0xc0, !PT ;  /* 0x0000ffff02027812 */ /* 0x000fc800078ec0ff */
[----:B------:R-:W-:-:S05]  /*6a90*/  LOP3.LUT R3, R3, 0xffff, RZ, 0xc0, !PT ;  /* 0x0000ffff03037812 */ /* 0x000fca00078ec0ff */
[----:B-1-34-:R2:W-:Y:S02]  /*6aa0*/  STL.64 [R1], R2 ;  /* 0x0000000201007387 */ /* 0x01a5e40000100a00 */
.L_x_125:
[----:B--2---:R-:W-:Y:S04]  /*6ab0*/  SHF.L.U32 R2, R50, 0x1f, RZ ;  /* 0x0000001f32027819 */ /* 0x004fe800000006ff */
[----:B------:R-:W1:Y:S02]  /*6ac0*/  SYNCS.PHASECHK.TRANS64.TRYWAIT P0, [UR50+0x1e0], R2 ;  /* 0x0001e002ff0075a7 */ /* 0x000e640008001132 */
[----:B-1----:R-:W-:Y:S05]  /*6ad0*/  @!P0 BRA `(.L_x_95) ;  /* 0x0000003800088947 */ /* 0x002fea0003800000 */
.L_x_208:
[----:B------:R-:W2:Y:S01]  /*6ae0*/  LDS.128 R44, [UR50+0x220] ;  /* 0x00022032ff2c7984 */ /* 0x000ea20008000c00 */
[----:B------:R-:W-:Y:S02]  /*6af0*/  UIADD3 UR4, UPT, UPT, UR50, 0x1e8, URZ ;  /* 0x000001e832047890 */ /* 0x000fe4000fffe0ff */
[----:B------:R-:W-:Y:S02]  /*6b00*/  UISETP.GE.AND UP1, UPT, UR39, 0x1, UPT ;  /* 0x000000012700788c */ /* 0x000fe4000bf26270 */
[----:B------:R-:W-:Y:S01]  /*6b10*/  UPRMT UR4, URZ, 0x654, UR4 ;  /* 0x00000654ff047896 */ /* 0x000fe20008000004 */
[----:B------:R-:W-:Y:S01]  /*6b20*/  @!PT LDS RZ, [RZ] ;  /* 0x00000000fffff984 */ /* 0x000fe20000000800 */
[----:B------:R-:W-:Y:S01]  /*6b30*/  @!PT LDS RZ, [RZ] ;  /* 0x00000000fffff984 */ /* 0x000fe20000000800 */
[----:B------:R-:W-:Y:S01]  /*6b40*/  @!PT LDS RZ, [RZ] ;  /* 0x00000000fffff984 */ /* 0x000fe20000000800 */
[----:B------:R-:W-:Y:S01]  /*6b50*/  @!PT LDS RZ, [RZ] ;  /* 0x00000000fffff984 */ /* 0x000fe20000000800 */
[----:B------:R3:W-:Y:S06]  /*6b60*/  MEMBAR.ALL.CTA ;  /* 0x0000000000007992 */ /* 0x0007ec0000008000 */
[----:B---3--:R-:W3:Y:S02]  /*6b70*/  FENCE.VIEW.ASYNC.S ;  /* 0x00000000000073c6 */ /* 0x008ee40000000000 */
[----:B---3--:R-:W-:Y:S01]  /*6b80*/  SYNCS.ARRIVE.TRANS64.RED.A1T0 RZ, [UR4], RZ ;  /* 0x000000ffffff79a7 */ /* 0x008fe20008100404 */
[----:B--2---:R-:W-:Y:S11]  /*6b90*/  LOP3.LUT P0, RZ, R46, 0x1, RZ, 0xc0, !PT ;  /* 0x000000012eff7812 */ /* 0x004ff6000780c0ff */
[----:B------:R-:W-:Y:S02]  /*6ba0*/  @!UPT UIADD3 URZ, UPT, UPT, URZ, URZ, URZ ;  /* 0x000000fffffff290 */ /* 0x000fe4000fffe0ff */
[----:B------:R-:W-:Y:S01]  /*6bb0*/  VOTEU.ANY UP0, P0 ;  /* 0x0000000000ff7886 */ /* 0x000fe20000000100 */
[----:B------:R-:W-:Y:S11]  /*6bc0*/  PLOP3.LUT P0, PT, PT, PT, UP0, 0x80, 0x8 ;  /* 0x000000000008781c */ /* 0x000ff60003f0f008 */
[----:B------:R-:W-:Y:S02]  /*6bd0*/  @!UPT UIADD3 URZ, UPT, UPT, URZ, URZ, URZ ;  /* 0x000000fffffff290 */ /* 0x000fe4000fffe0ff */
[----:B-1----:R-:W-:Y:S02]  /*6be0*/  @P0 MOV R2, R44 ;  /* 0x0000002c00020202 */ /* 0x002fe40000000f00 */
[----:B------:R-:W-:Y:S02]  /*6bf0*/  @P0 LOP3.LUT R0, R45, 0xffff, RZ, 0xc0, !PT ;  /* 0x0000ffff2d000812 */ /* 0x000fe400078ec0ff */
[----:B------:R-:W-:Y:S02]  /*6c00*/  @P0 R2UR UR6, R2 ;  /* 0x00000000020602ca */ /* 0x000fe400000e0000 */
[----:B------:R-:W-:Y:S01]  /*6c10*/  @P0 R2UR UR5, R0 ;  /* 0x00000000000502ca */ /* 0x000fe200000e0000 */
[----:B------:R-:W-:Y:S05]  /*6c20*/  IMAD.U32 R0, RZ, RZ, UR54 ;  /* 0x00000036ff007e24 */ /* 0x000fea000f8e00ff */
[----:B------:R-:W-:Y:S05]  /*6c30*/  IABS R2, R0 ;  /* 0x0000000000027213 */ /* 0x000fea0000000000 */
[----:B------:R-:W-:Y:S02]  /*6c40*/  @UP0 UMOV UR37, UR6 ;  /* 0x0000000600250c82 */ /* 0x000fe40008000000 */
[----:B------:R-:W-:Y:S01]  /*6c50*/  @UP0 UMOV UR36, UR5 ;  /* 0x0000000500240c82 */ /* 0x000fe20008000000 */
[----:B------:R-:W-:Y:S05]  /*6c60*/  BRA.U !UP1, `(.L_x_96) ;  /* 0x0000000109cc7547 */ /* 0x000fea000b800000 */
[----:B------:R-:W1:Y:S01]  /*6c70*/  LDCU UR9, c[0x0][0xc20] ;  /* 0x00018400ff0977ac */ /* 0x000e620008000800 */
[----:B------:R-:W-:Y:S02]  /*6c80*/  UIMAD.WIDE.U32 UR4, UR57, UR63, URZ ;  /* 0x0000003f390472a5 */ /* 0x000fe4000f8e00ff */
[----:B------:R-:W-:Y:S02]  /*6c90*/  UIMAD.WIDE.U32 UR6, UR58, UR60, URZ ;  /* 0x0000003c3a0672a5 */ /* 0x000fe4000f8e00ff */
[----:B------:R-:W-:Y:S02]  /*6ca0*/  UIMAD.WIDE.U32 UR10, UR36, UR63, URZ ;  /* 0x0000003f240a72a5 */ /* 0x000fe4000f8e00ff */
[----:B------:R-:W-:Y:S02]  /*6cb0*/  UISETP.NE.AND UP0, UPT, UR62, 0x1, UPT ;  /* 0x000000013e00788c */ /* 0x000fe4000bf05270 */
[----:B------:R-:W-:Y:S02]  /*6cc0*/  UISETP.NE.AND UP1, UPT, UR48, 0x1, UPT ;  /* 0x000000013000788c */ /* 0x000fe4000bf25270 */
[----:B------:R-:W-:Y:S02]  /*6cd0*/  UISETP.NE.AND UP2, UPT, UR39, 0x1, UPT ;  /* 0x000000012700788c */ /* 0x000fe4000bf45270 */
[----:B------:R-:W-:Y:S01]  /*6ce0*/  UIMAD.WIDE.U32 UR12, UR37, UR60, URZ ;  /* 0x0000003c250c72a5 */ /* 0x000fe2000f8e00ff */
[----:B------:R-:W-:Y:S01]  /*6cf0*/  UMOV UR4, UR5 ;  /* 0x0000000500047c82 */ /* 0x000fe20008000000 */
[----:B------:R-:W-:Y:S01]  /*6d00*/  UMOV UR6, UR11 ;  /* 0x0000000b00067c82 */ /* 0x000fe20008000000 */
[----:B-1----:R-:W-:Y:S03]  /*6d10*/  USHF.R.U32.HI UR8, URZ, UR9, UR4 ;  /* 0x00000009ff087299 */ /* 0x002fe60008011604 */
[----:B------:R-:W-:Y:S02]  /*6d20*/  UMOV UR4, UR7 ;  /* 0x0000000700047c82 */ /* 0x000fe40008000000 */
[----:B------:R-:W-:Y:S02]  /*6d30*/  USHF.R.U32.HI UR5, URZ, UR61, UR4 ;  /* 0x0000003dff057299 */ /* 0x000fe40008011604 */
[----:B------:R-:W-:Y:S02]  /*6d40*/  USEL UR4, UR57, UR8, !UP0 ;  /* 0x0000000839047287 */ /* 0x000fe4000c000000 */
[----:B------:R-:W-:Y:S02]  /*6d50*/  USHF.R.U32.HI UR8, URZ, UR9, UR6 ;  /* 0x00000009ff087299 */ /* 0x000fe40008011606 */
[----:B------:R-:W-:Y:S02]  /*6d60*/  UIMAD.WIDE.U32 UR6, UR4, UR46, URZ ;  /* 0x0000002e040672a5 */ /* 0x000fe4000f8e00ff */
[----:B------:R-:W-:Y:S02]  /*6d70*/  USEL UR9, UR58, UR5, !UP1 ;  /* 0x000000053a097287 */ /* 0x000fe4000c800000 */
[----:B------:R-:W-:Y:S02]  /*6d80*/  USEL UR8, UR36, UR8, !UP0 ;  /* 0x0000000824087287 */ /* 0x000fe4000c000000 */
[----:B------:R-:W-:Y:S01]  /*6d90*/  UIMAD.WIDE.U32 UR10, UR9, UR46, URZ ;  /* 0x0000002e090a72a5 */ /* 0x000fe2000f8e00ff */
[----:B------:R-:W-:Y:S01]  /*6da0*/  UMOV UR6, UR7 ;  /* 0x0000000700067c82 */ /* 0x000fe20008000000 */
[----:B------:R-:W-:Y:S01]  /*6db0*/  UMOV UR5, UR13 ;  /* 0x0000000d00057c82 */ /* 0x000fe20008000000 */
[----:B------:R-:W-:Y:S02]  /*6dc0*/  @UP2 USHF.R.U32.HI UR4, URZ, UR47, UR6 ;  /* 0x0000002fff042299 */ /* 0x000fe40008011606 */
[----:B------:R-:W-:Y:S02]  /*6dd0*/  USHF.R.U32.HI UR5, URZ, UR61, UR5 ;  /* 0x0000003dff057299 */ /* 0x000fe40008011605 */
[----:B------:R-:W-:Y:S02]  /*6de0*/  UIMAD UR4, UR39, UR4, URZ ;  /* 0x00000004270472a4 */ /* 0x000fe4000f8e02ff */
[----:B------:R-:W-:Y:S02]  /*6df0*/  USEL UR5, UR37, UR5, !UP1 ;  /* 0x0000000525057287 */ /* 0x000fe4000c800000 */
[----:B------:R-:W-:Y:S01]  /*6e00*/  UISETP.GE.AND UP0, UPT, UR8, UR4, UPT ;  /* 0x000000040800728c */ /* 0x000fe2000bf06270 */
[----:B------:R-:W-:Y:S01]  /*6e10*/  UMOV UR6, UR11 ;  /* 0x0000000b00067c82 */ /* 0x000fe20008000000 */
[----:B------:R-:W-:Y:S02]  /*6e20*/  UIMAD.WIDE.U32 UR10, UR8, UR46, URZ ;  /* 0x0000002e080a72a5 */ /* 0x000fe4000f8e00ff */
[----:B------:R-:W-:Y:S04]  /*6e30*/  @UP2 USHF.R.U32.HI UR9, URZ, UR47, UR6 ;  /* 0x0000002fff092299 */ /* 0x000fe80008011606 */
[----:B------:R-:W-:Y:S01]  /*6e40*/  UIMAD UR6, UR39, UR9, URZ ;  /* 0x00000009270672a4 */ /* 0x000fe2000f8e02ff */
[----:B------:R-:W-:Y:S03]  /*6e50*/  UMOV UR4, UR11 ;  /* 0x0000000b00047c82 */ /* 0x000fe60008000000 */
[----:B------:R-:W-:Y:S02]  /*6e60*/  UISETP.GE.OR UP0, UPT, UR5, UR6, UP0 ;  /* 0x000000060500728c */ /* 0x000fe40008706670 */
[----:B------:R-:W-:Y:S02]  /*6e70*/  USHF.R.U32.HI UR4, URZ, UR47, UR4 ;  /* 0x0000002fff047299 */ /* 0x000fe40008011604 */
[----:B------:R-:W-:Y:S02]  /*6e80*/  UIMAD.WIDE.U32 UR6, UR5, UR46, URZ ;  /* 0x0000002e050672a5 */ /* 0x000fe4000f8e00ff */
[----:B------:R-:W-:Y:S02]  /*6e90*/  USEL UR11, UR8, UR4, !UP2 ;  /* 0x00000004080b7287 */ /* 0x000fe4000d000000 */
[----:B------:R-:W-:Y:S02]  /*6ea0*/  UIADD3 UR6, UPT, UPT, -UR5, URZ, URZ ;  /* 0x000000ff05067290 */ /* 0x000fe4000fffe1ff */
[----:B------:R-:W-:Y:S02]  /*6eb0*/  UIADD3 UR10, UPT, UPT, -UR11, URZ, URZ ;  /* 0x000000ff0b0a7290 */ /* 0x000fe4000fffe1ff */
[----:B------:R-:W-:Y:S02]  /*6ec0*/  UIMAD UR6, UR48, UR6, UR37 ;  /* 0x00000006300672a4 */ /* 0x000fe4000f8e0225 */
[----:B------:R-:W-:Y:S01]  /*6ed0*/  UIMAD UR10, UR39, UR10, UR8 ;  /* 0x0000000a270a72a4 */ /* 0x000fe2000f8e0208 */
[----:B------:R-:W-:Y:S01]  /*6ee0*/  @!UP0 UMOV UR4, UR7 ;  /* 0x0000000700048c82 */ /* 0x000fe20008000000 */
[----:B------:R-:W-:Y:S02]  /*6ef0*/  UIADD3 UR7, UPT, UPT, -UR8, URZ, URZ ;  /* 0x000000ff08077290 */ /* 0x000fe4000fffe1ff */
[----:B------:R-:W-:Y:S04]  /*6f00*/  @!UP0 USHF.R.U32.HI UR4, URZ, UR47, UR4 ;  /* 0x0000002fff048299 */ /* 0x000fe80008011604 */
[----:B------:R-:W-:Y:S04]  /*6f10*/  @!UP0 USEL UR4, UR5, UR4, !UP2 ;  /* 0x0000000405048287 */ /* 0x000fe8000d000000 */
[----:B------:R-:W-:Y:S02]  /*6f20*/  @!UP0 UIMAD UR9, UR9, UR10, UR4 ;  /* 0x0000000a090982a4 */ /* 0x000fe4000f8e0204 */
[----:B------:R-:W-:Y:S02]  /*6f30*/  @!UP0 UIADD3 UR10, UPT, UPT, UR11, -UR4, URZ ;  /* 0x800000040b0a8290 */ /* 0x000fe4000fffe0ff */
[----:B------:R-:W-:Y:S02]  /*6f40*/  UIMAD UR4, UR62, UR7, UR36 ;  /* 0x000000073e0472a4 */ /* 0x000fe4000f8e0224 */
[----:B------:R-:W-:Y:S03]  /*6f50*/  @!UP0 UIMAD UR8, UR10, UR39, UR5 ;  /* 0x000000270a0882a4 */ /* 0x000fe6000f8e0205 */
[----:B------:R-:W-:Y:S02]  /*6f60*/  @!UP0 UMOV UR5, UR9 ;  /* 0x0000000900058c82 */ /* 0x000fe40008000000 */
[----:B------:R-:W-:Y:S02]  /*6f70*/  UIMAD UR37, UR5, UR48, UR6 ;  /* 0x00000030052572a4 */ /* 0x000fe4000f8e0206 */
[----:B------:R-:W-:Y:S11]  /*6f80*/  UIMAD UR36, UR8, UR62, UR4 ;  /* 0x0000003e082472a4 */ /* 0x000ff6000f8e0204 */
[----:B------:R-:W-:Y:S01]  /*6f90*/  @!UPT UIADD3 URZ, UPT, UPT, URZ, URZ, URZ ;  /* 0x000000fffffff290 */ /* 0x000fe2000fffe0ff */
.L_x_96:
[----:B------:R-:W1:Y:S01]  /*6fa0*/  LDCU UR16, c[0x0][0x388] ;  /* 0x00007100ff1077ac */ /* 0x000e620008000800 */
[----:B------:R-:W-:Y:S01]  /*6fb0*/  R2UR UR6, R2 ;  /* 0x00000000020672ca */ /* 0x000fe200000e0000 */
[----:B------:R-:W-:Y:S01]  /*6fc0*/  IMAD R2, R22, 0x4, R1 ;  /* 0x0000000416027824 */ /* 0x000fe200078e0201 */
[----:B------:R-:W-:Y:S01]  /*6fd0*/  IABS R0, R0 ;  /* 0x0000000000007213 */ /* 0x000fe20000000000 */
[----:B------:R-:W-:Y:S01]  /*6fe0*/  UIADD3 UR11, UPT, UPT, UR50, 0x400, URZ ;  /* 0x00000400320b7890 */ /* 0x000fe2000fffe0ff */
[----:B------:R-:W-:Y:S01]  /*6ff0*/  @P0 SHF.R.U32.HI R62, RZ, 0x10, R45 ;  /* 0x00000010ff3e0819 */ /* 0x000fe2000001162d */
[----:B------:R-:W-:Y:S02]  /*7000*/  USHF.L.U32 UR42, UR28, 0x6, URZ ;  /* 0x000000061c2a7899 */ /* 0x000fe400080006ff */
[----:B------:R-:W5:Y:S01]  /*7010*/  LDL R2, [R2] ;  /* 0x0000000002027983 */ /* 0x000f620000100800 */
[----:B------:R-:W-:Y:S05]  /*7020*/  IMAD.MOV R0, RZ, RZ, -R0 ;  /* 0x000000ffff007224 */ /* 0x000fea00078e0a00 */
[----:B------:R-:W2:Y:S10]  /*7030*/  I2F.RP R3, UR6 ;  /* 0x0000000600037d06 */ /* 0x000eb40008209400 */
[----:B--2---:R-:W2:Y:S01]  /*7040*/  MUFU.RCP R3, R3 ;  /* 0x0000000300037308 */ /* 0x004ea20000001000 */
[----:B-1----:R-:W-:Y:S02]  /*7050*/  IMAD.U32 R4, RZ, RZ, UR16 ;  /* 0x00000010ff047e24 */ /* 0x002fe4000f8e00ff */
[----:B--2---:R-:W-:Y:S07]  /*7060*/  VIADD R3, R3, 0xffffffe ;  /* 0x0ffffffe03037836 */ /* 0x004fee0000000000 */
[----:B------:R-:W1:Y:S02]  /*7070*/  F2I.FTZ.U32.TRUNC.NTZ R3, R3 ;  /* 0x0000000300037305 */ /* 0x000e64000021f000 */
[----:B-1----:R-:W-:Y:S02]  /*7080*/  R2UR UR5, R3 ;  /* 0x00000000030572ca */ /* 0x002fe400000e0000 */
[----:B------:R-:W-:Y:S01]  /*7090*/  IABS R3, R4 ;  /* 0x0000000400037213 */ /* 0x000fe20000000000 */
[----:B------:R-:W-:Y:S03]  /*70a0*/  IMAD.U32 R4, RZ, RZ, UR22 ;  /* 0x00000016ff047e24 */ /* 0x000fe6000f8e00ff */
[----:B------:R-:W-:Y:S02]  /*70b0*/  R2UR UR7, R3 ;  /* 0x00000000030772ca */ /* 0x000fe400000e0000 */
[----:B------:R-:W-:Y:S04]  /*70c0*/  IABS R4, R4 ;  /* 0x0000000400047213 */ /* 0x000fe80000000000 */
[----:B------:R-:W-:Y:S01]  /*70d0*/  R2UR UR9, R4 ;  /* 0x00000000040972ca */ /* 0x000fe200000e0000 */
[----:B------:R-:W-:Y:S01]  /*70e0*/  UIADD3 UR4, UPT, UPT, URZ, -UR5, URZ ;  /* 0x80000005ff047290 */ /* 0x000fe2000fffe0ff */
[----:B------:R-:W-:Y:S03]  /*70f0*/  IMAD.U32 R4, RZ, RZ, UR59 ;  /* 0x0000003bff047e24 */ /* 0x000fe6000f8e00ff */
[----:B------:R-:W-:Y:S02]  /*7100*/  UIMAD UR8, UR4, UR6, URZ ;  /* 0x00000006040872a4 */ /* 0x000fe4000f8e02ff */
[----:B------:R-:W1:Y:S01]  /*7110*/  I2F.RP R3, UR7 ;  /* 0x0000000700037d06 */ /* 0x000e620008209400 */
[----:B------:R-:W-:Y:S01]  /*7120*/  UMOV UR4, URZ ;  /* 0x000000ff00047c82 */ /* 0x000fe20008000000 */
[----:B------:R-:W-:Y:S01]  /*7130*/  IABS R4, R4 ;  /* 0x0000000400047213 */ /* 0x000fe20000000000 */
[----:B------:R-:W-:Y:S02]  /*7140*/  UIMAD.WIDE.U32 UR4, UR5, UR8, UR4 ;  /* 0x00000008050472a5 */ /* 0x000fe4000f8e0004 */
[----:B------:R-:W-:Y:S05]  /*7150*/  R2UR UR8, R0 ;  /* 0x00000000000872ca */ /* 0x000fea00000e0000 */
[----:B------:R-:W2:Y:S01]  /*7160*/  I2F.RP R6, R4 ;  /* 0x0000000400067306 */ /* 0x000ea20000209400 */
[----:B------:R-:W-:Y:S02]  /*7170*/  UMOV UR4, UR5 ;  /* 0x0000000500047c82 */ /* 0x000fe40008000000 */
[----:B------:R-:W-:Y:S07]  /*7180*/  UIMAD.WIDE.U32 UR4, UR4, UR9, URZ ;  /* 0x00000009040472a5 */ /* 0x000fee000f8e00ff */
[----:B-1----:R-:W1:Y:S01]  /*7190*/  MUFU.RCP R0, R3 ;  /* 0x0000000300007308 */ /* 0x002e620000001000 */
[----:B------:R-:W-:Y:S02]  /*71a0*/  UMOV UR43, UR5 ;  /* 0x00000005002b7c82 */ /* 0x000fe40008000000 */
[----:B------:R-:W-:Y:S07]  /*71b0*/  UIMAD UR4, UR43, UR8, UR9 ;  /* 0x000000082b0472a4 */ /* 0x000fee000f8e0209 */
[----:B--2---:R-:W2:Y:S01]  /*71c0*/  MUFU.RCP R6, R6 ;  /* 0x0000000600067308 */ /* 0x004ea20000001000 */
[----:B------:R-:W-:Y:S01]  /*71d0*/  UISETP.GT.U32.AND UP0, UPT, UR6, UR4, UPT ;  /* 0x000000040600728c */ /* 0x000fe2000bf04070 */
[----:B-1----:R-:W-:Y:S10]  /*71e0*/  IADD3 R0, PT, PT, R0, 0xffffffe, RZ ;  /* 0x0ffffffe00007810 */ /* 0x002ff40007ffe0ff */
[----:B------:R-:W-:Y:S02]  /*71f0*/  @!UP0 UIADD3 UR4, UPT, UPT, UR4, -UR6, URZ ;  /* 0x8000000604048290 */ /* 0x000fe4000fffe0ff */
[----:B------:R-:W-:Y:S01]  /*7200*/  @!UP0 UIADD3 UR43, UPT, UPT, UR43, 0x1, URZ ;  /* 0x000000012b2b8890 */ /* 0x000fe2000fffe0ff */
[----:B------:R-:W1:Y:S01]  /*7210*/  F2I.FTZ.U32.TRUNC.NTZ R0, R0 ;  /* 0x0000000000007305 */ /* 0x000e62000021f000 */
[----:B------:R-:W-:Y:S01]  /*7220*/  UISETP.GE.U32.AND UP2, UPT, UR4, UR6, UPT ;  /* 0x000000060400728c */ /* 0x000fe2000bf46070 */
[----:B--2---:R-:W-:Y:S01]  /*7230*/  VIADD R6, R6, 0xffffffe ;  /* 0x0ffffffe06067836 */ /* 0x004fe20000000000 */
[----:B------:R-:W-:Y:S02]  /*7240*/  ULOP3.LUT UR4, UR22, UR54, URZ, 0x3c, !UPT ;  /* 0x0000003616047292 */ /* 0x000fe4000f8e3cff */
[----:B------:R-:W-:Y:S02]  /*7250*/  UISETP.NE.AND UP0, UPT, UR54, URZ, UPT ;  /* 0x000000ff3600728c */ /* 0x000fe4000bf05270 */
[----:B------:R-:W-:Y:S03]  /*7260*/  UISETP.GE.AND UP1, UPT, UR4, URZ, UPT ;  /* 0x000000ff0400728c */ /* 0x000fe6000bf26270 */
[----:B------:R-:W2:Y:S02]  /*7270*/  F2I.FTZ.U32.TRUNC.NTZ R7, R6 ;  /* 0x0000000600077305 */ /* 0x000ea4000021f000 */
[----:B------:R-:W-:Y:S01]  /*7280*/  @UP2 UIADD3 UR43, UPT, UPT, UR43, 0x1, URZ ;  /* 0x000000012b2b2890 */ /* 0x000fe2000fffe0ff */
[----:B-1----:R-:W-:Y:S05]  /*7290*/  R2UR UR5, R0 ;  /* 0x00000000000572ca */ /* 0x002fea00000e0000 */
[----:B------:R-:W-:Y:S02]  /*72a0*/  @!UP1 UIADD3 UR43, UPT, UPT, -UR43, URZ, URZ ;  /* 0x000000ff2b2b9290 */ /* 0x000fe4000fffe1ff */
[----:B------:R-:W-:Y:S01]  /*72b0*/  @!UP0 ULOP3.LUT UR43, URZ, UR54, URZ, 0x33, !UPT ;  /* 0x00000036ff2b8292 */ /* 0x000fe2000f8e33ff */
[----:B--2---:R-:W-:Y:S01]  /*72c0*/  IADD3 R3, PT, PT, RZ, -R7, RZ ;  /* 0x80000007ff037210 */ /* 0x004fe20007ffe0ff */
[----:B------:R-:W-:Y:S04]  /*72d0*/  IMAD.MOV.U32 R6, RZ, RZ, RZ ;  /* 0x000000ffff067224 */ /* 0x000fe800078e00ff */
[----:B------:R-:W-:Y:S01]  /*72e0*/  IMAD.U32 R0, RZ, RZ, UR43 ;  /* 0x0000002bff007e24 */ /* 0x000fe2000f8e00ff */
[----:B------:R-:W-:Y:S01]  /*72f0*/  UIADD3 UR4, UPT, UPT, URZ, -UR5, URZ ;  /* 0x80000005ff047290 */ /* 0x000fe2000fffe0ff */
[----:B------:R-:W-:Y:S03]  /*7300*/  IMAD R3, R3, R4, RZ ;  /* 0x0000000403037224 */ /* 0x000fe600078e02ff */
[----:B------:R-:W-:Y:S01]  /*7310*/  IABS R0, R0 ;  /* 0x0000000000007213 */ /* 0x000fe20000000000 */
[----:B------:R-:W-:Y:S01]  /*7320*/  UIMAD UR6, UR4, UR7, URZ ;  /* 0x00000007040672a4 */ /* 0x000fe2000f8e02ff */
[----:B------:R-:W-:Y:S02]  /*7330*/  IMAD.HI.U32 R7, R7, R3, R6 ;  /* 0x0000000307077227 */ /* 0x000fe400078e0006 */
[----:B------:R-:W-:Y:S01]  /*7340*/  R2UR UR8, R0 ;  /* 0x00000000000872ca */ /* 0x000fe200000e0000 */
[----:B------:R-:W-:Y:S02]  /*7350*/  UMOV UR4, URZ ;  /* 0x000000ff00047c82 */ /* 0x000fe40008000000 */
[----:B------:R-:W-:Y:S07]  /*7360*/  UIMAD.WIDE.U32 UR4, UR5, UR6, UR4 ;  /* 0x00000006050472a5 */ /* 0x000fee000f8e0004 */
[----:B------:R-:W-:Y:S03]  /*7370*/  UMOV UR4, UR5 ;  /* 0x0000000500047c82 */ /* 0x000fe60008000000 */
        /* <DEDUP_REMOVED lines=8> */
[----:B------:R-:W-:Y:S04]  /*7400*/  ULOP3.LUT UR4, UR43, UR16, URZ, 0x3c, !UPT ;  /* 0x000000102b047292 */ /* 0x000fe8000f8e3cff */
[----:B------:R-:W-:Y:S05]  /*7410*/  UISETP.GE.AND UP0, UPT, UR4, URZ, UPT ;  /* 0x000000ff0400728c */ /* 0x000fea000bf06270 */
[----:B------:R-:W-:Y:S02]  /*7420*/  @UP1 UIADD3 UR44, UPT, UPT, UR44, 0x1, URZ ;  /* 0x000000012c2c1890 */ /* 0x000fe4000fffe0ff */
[----:B------:R-:W-:Y:S04]  /*7430*/  UISETP.NE.AND UP1, UPT, UR16, URZ, UPT ;  /* 0x000000ff1000728c */ /* 0x000fe8000bf25270 */
[----:B------:R-:W-:Y:S07]  /*7440*/  @!UP0 UIADD3 UR44, UPT, UPT, -UR44, URZ, URZ ;  /* 0x000000ff2c2c8290 */ /* 0x000fee000fffe1ff */
[----:B------:R-:W-:Y:S02]  /*7450*/  @!UP1 ULOP3.LUT UR44, URZ, UR16, URZ, 0x33, !UPT ;  /* 0x00000010ff2c9292 */ /* 0x000fe4000f8e33ff */
[----:B------:R-:W-:Y:S04]  /*7460*/  UISETP.NE.AND UP1, UPT, UR38, 0x1, UPT ;  /* 0x000000012600788c */ /* 0x000fe8000bf25270 */
[----:B------:R-:W-:Y:S05]  /*7470*/  IMAD.U32 R0, RZ, RZ, UR44 ;  /* 0x0000002cff007e24 */ /* 0x000fea000f8e00ff */
[----:B------:R-:W-:Y:S02]  /*7480*/  IABS R0, R0 ;  /* 0x0000000000007213 */ /* 0x000fe40000000000 */
[----:B------:R-:W1:Y:S03]  /*7490*/  @!UP1 LDCU.128 UR12, c[0x0][0xc10] ;  /* 0x00018200ff0c97ac */ /* 0x000e660008000c00 */
[----:B------:R-:W-:Y:S04]  /*74a0*/  IMAD.HI.U32 R7, R7, R0, RZ ;  /* 0x0000000007077227 */ /* 0x000fe800078e00ff */
[----:B------:R-:W-:Y:S01]  /*74b0*/  IMAD.MOV R3, RZ, RZ, -R7 ;  /* 0x000000ffff037224 */ /* 0x000fe200078e0a07 */
[----:B------:R-:W2:Y:S03]  /*74c0*/  @!UP1 LDCU UR10, c[0x0][0xc20] ;  /* 0x00018400ff0a97ac */ /* 0x000ea60008000800 */
[C---:B------:R-:W-:Y:S01]  /*74d0*/  IMAD R0, R4.reuse, R3, R0 ;  /* 0x0000000304007224 */ /* 0x040fe200078e0200 */
[----:B------:R-:W3:Y:S04]  /*74e0*/  @!UP1 LDCU UR5, c[0x0][0xc0c] ;  /* 0x00018180ff0597ac */ /* 0x000ee80008000800 */
[----:B------:R-:W-:Y:S01]  /*74f0*/  ISETP.GT.U32.AND P1, PT, R4, R0, PT ;  /* 0x000000000400720c */ /* 0x000fe20003f24070 */
[----:B-1----:R-:W-:Y:S02]  /*7500*/  UIMAD.WIDE.U32 UR6, UR36, UR15, URZ ;  /* 0x0000000f240672a5 */ /* 0x002fe4000f8e00ff */
[----:B------:R-:W-:Y:S02]  /*7510*/  UIMAD.WIDE.U32 UR8, UR37, UR12, URZ ;  /* 0x0000000c250872a5 */ /* 0x000fe4000f8e00ff */
[----:B------:R-:W-:Y:S02]  /*7520*/  @!UP1 UISETP.NE.AND UP0, UPT, UR14, 0x1, UPT ;  /* 0x000000010e00988c */ /* 0x000fe4000bf05270 */
[----:B------:R-:W-:Y:S01]  /*7530*/  ULOP3.LUT UR8, UR44, UR59, URZ, 0x3c, !UPT ;  /* 0x0000003b2c087292 */ /* 0x000fe2000f8e3cff */
[----:B------:R-:W-:Y:S02]  /*7540*/  @!UP1 UMOV UR6, UR7 ;  /* 0x0000000700069c82 */ /* 0x000fe40008000000 */
[----:B------:R-:W-:Y:S01]  /*7550*/  @!UP1 UMOV UR4, UR9 ;  /* 0x0000000900049c82 */ /* 0x000fe20008000000 */
[----:B--2---:R-:W-:Y:S02]  /*7560*/  @!UP1 USHF.R.U32.HI UR6, URZ, UR10, UR6 ;  /* 0x0000000aff069299 */ /* 0x004fe40008011606 */
[-C--:B------:R-:W-:Y:S01]  /*7570*/  @!P1 IADD3 R0, PT, PT, R0, -R4.reuse, RZ ;  /* 0x8000000400009210 */ /* 0x080fe20007ffe0ff */
[----:B---3--:R-:W-:Y:S01]  /*7580*/  @!UP1 UISETP.NE.AND UP2, UPT, UR5, 0x1, UPT ;  /* 0x000000010500988c */ /* 0x008fe2000bf45270 */
[----:B------:R-:W-:Y:S01]  /*7590*/  @!P1 VIADD R7, R7, 0x1 ;  /* 0x0000000107079836 */ /* 0x000fe20000000000 */
[----:B------:R-:W-:Y:S01]  /*75a0*/  @!UP1 USEL UR6, UR36, UR6, !UP0 ;  /* 0x0000000624069287 */ /* 0x000fe2000c000000 */
[----:B------:R-:W-:Y:S01]  /*75b0*/  ISETP.GE.U32.AND P2, PT, R0, R4, PT ;  /* 0x000000040000720c */ /* 0x000fe20003f46070 */
[----:B------:R-:W-:Y:S02]  /*75c0*/  UISETP.GE.AND UP0, UPT, UR8, URZ, UPT ;  /* 0x000000ff0800728c */ /* 0x000fe4000bf06270 */
[----:B------:R-:W-:Y:S04]  /*75d0*/  @!UP1 USHF.R.U32.HI UR4, URZ, UR13, UR4 ;  /* 0x0000000dff049299 */ /* 0x000fe80008011604 */
[----:B------:R-:W-:Y:S02]  /*75e0*/  @!UP1 USEL UR7, UR37, UR4, !UP2 ;  /* 0x0000000425079287 */ /* 0x000fe4000d000000 */
[----:B------:R-:W-:Y:S02]  /*75f0*/  UISETP.NE.AND UP2, UPT, UR59, URZ, UPT ;  /* 0x000000ff3b00728c */ /* 0x000fe4000bf45270 */
[----:B------:R-:W-:Y:S02]  /*7600*/  @!UP1 UIADD3 UR4, UPT, UPT, -UR7, UR6, URZ ;  /* 0x0000000607049290 */ /* 0x000fe4000fffe1ff */
[----:B------:R-:W-:Y:S01]  /*7610*/  @!UP1 UIADD3 UR6, UPT, UPT, UR7, -UR6, URZ ;  /* 0x8000000607069290 */ /* 0x000fe2000fffe0ff */
[----:B------:R-:W-:Y:S01]  /*7620*/  @P2 VIADD R7, R7, 0x1 ;  /* 0x0000000107072836 */ /* 0x000fe20000000000 */
[----:B------:R-:W-:Y:S02]  /*7630*/  @!UP1 UIMAD UR37, UR4, UR5, UR37 ;  /* 0x00000005042592a4 */ /* 0x000fe4000f8e0225 */
[----:B------:R-:W-:Y:S02]  /*7640*/  UIADD3 UR4, UPT, UPT, -UR43, URZ, URZ ;  /* 0x000000ff2b047290 */ /* 0x000fe4000fffe1ff */
[----:B------:R-:W-:Y:S01]  /*7650*/  @!UP1 UIMAD UR36, UR6, UR14, UR36 ;  /* 0x0000000e062492a4 */ /* 0x000fe2000f8e0224 */
[----:B------:R-:W-:Y:S01]  /*7660*/  R2UR UR45, R7 ;  /* 0x00000000072d72ca */ /* 0x000fe200000e0000 */
[----:B------:R-:W-:Y:S02]  /*7670*/  UIMAD UR5, UR54, UR4, UR22 ;  /* 0x00000004360572a4 */ /* 0x000fe4000f8e0216 */
[----:B------:R-:W-:Y:S02]  /*7680*/  UIADD3 UR4, UPT, UPT, -UR44, URZ, URZ ;  /* 0x000000ff2c047290 */ /* 0x000fe4000fffe1ff */
[----:B------:R-:W-:Y:S02]  /*7690*/  USHF.L.U32 UR53, UR5, 0x6, URZ ;  /* 0x0000000605357899 */ /* 0x000fe400080006ff */
[----:B------:R-:W-:Y:S06]  /*76a0*/  UIMAD UR43, UR16, UR4, UR43 ;  /* 0x00000004102b72a4 */ /* 0x000fec000f8e022b */
[----:B------:R-:W-:Y:S02]  /*76b0*/  @!UP0 UIADD3 UR45, UPT, UPT, -UR45, URZ, URZ ;  /* 0x000000ff2d2d8290 */ /* 0x000fe4000fffe1ff */
[----:B------:R-:W-:Y:S02]  /*76c0*/  ULOP3.LUT UP0, URZ, UR11, 0x1b0, URZ, 0xc0, !UPT ;  /* 0x000001b00bff7892 */ /* 0x000fe4000f80c0ff */
[----:B------:R-:W-:Y:S04]  /*76d0*/  @!UP2 ULOP3.LUT UR45, URZ, UR59, URZ, 0x33, !UPT ;  /* 0x0000003bff2da292 */ /* 0x000fe8000f8e33ff */
[----:B------:R-:W-:Y:S04]  /*76e0*/  UIADD3 UR6, UPT, UPT, -UR45, URZ, URZ ;  /* 0x000000ff2d067290 */ /* 0x000fe8000fffe1ff */
[----:B------:R-:W-:Y:S01]  /*76f0*/  UIMAD UR44, UR59, UR6, UR44 ;  /* 0x000000063b2c72a4 */ /* 0x000fe2000f8e022c */
[----:B------:R-:W-:Y:S11]  /*7700*/  BRA.U !UP0, `(.L_x_97) ;  /* 0x00000001087c7547 */ /* 0x000ff6000b800000 */
[----:B------:R-:W1:Y:S01]  /*7710*/  LDCU.64 UR8, c[0x4][0x80] ;  /* 0x01001000ff0877ac */ /* 0x000e620008000a00 */
[----:B------:R-:W-:Y:S01]  /*7720*/  MOV R17, 0x0 ;  /* 0x0000000000117802 */ /* 0x000fe20000000f00 */
[----:B------:R-:W-:Y:S02]  /*7730*/  HFMA2 R12, -RZ, RZ, 0, 5.9604644775390625e-08 ;  /* 0x00000001ff0c7431 */ /* 0x000fe400000001ff */
[----:B------:R-:W-:Y:S01]  /*7740*/  IMAD.MOV.U32 R8, RZ, RZ, 0x70 ;  /* 0x00000070ff087424 */ /* 0x000fe200078e00ff */
[----:B------:R2:W3:Y:S01]  /*7750*/  LDC.64 R14, c[0x4][R17] ;  /* 0x01000000110e7b82 */ /* 0x0004e20000000a00 */
[----:B------:R-:W4:Y:S01]  /*7760*/  LDCU.64 UR6, c[0x4][0x88] ;  /* 0x01001100ff0677ac */ /* 0x000f220008000a00 */
[----:B------:R-:W-:Y:S01]  /*7770*/  IMAD.MOV.U32 R13, RZ, RZ, RZ ;  /* 0x000000ffff0d7224 */ /* 0x000fe200078e00ff */
[----:B------:R-:W2:Y:S01]  /*7780*/  LDCU.64 UR4, c[0x4][0x8] ;  /* 0x01000100ff0477ac */ /* 0x000ea20008000a00 */
[----:B-1----:R-:W-:Y:S01]  /*7790*/  MOV R5, UR9 ;  /* 0x0000000900057c02 */ /* 0x002fe20008000f00 */
[----:B------:R-:W-:Y:S01]  /*77a0*/  IMAD.U32 R4, RZ, RZ, UR8 ;  /* 0x00000008ff047e24 */ /* 0x000fe2000f8e00ff */
[----:B----4-:R-:W-:Y:S01]  /*77b0*/  MOV R7, UR7 ;  /* 0x0000000700077c02 */ /* 0x010fe20008000f00 */
[----:B------:R-:W-:Y:S01]  /*77c0*/  IMAD.U32 R6, RZ, RZ, UR6 ;  /* 0x00000006ff067e24 */ /* 0x000fe2000f8e00ff */
[----:B--2---:R-:W-:Y:S01]  /*77d0*/  MOV R11, UR5 ;  /* 0x00000005000b7c02 */ /* 0x004fe20008000f00 */
[----:B------:R-:W-:Y:S02]  /*77e0*/  IMAD.U32 R10, RZ, RZ, UR4 ;  /* 0x00000004ff0a7e24 */ /* 0x000fe4000f8e00ff */
[----:B------:R-:W-:Y:S07]  /*77f0*/  LEPC R20, `(.L_x_98) ;  /* 0x000000001014794e */ /* 0x000fee0000000000 */
[----:B---3-5:R-:W-:Y:S05]  /*7800*/  CALL.ABS.NOINC R14 ;  /* 0x000000000e007343 */ /* 0x028fea0003c00000 */
.L_x_98:
[----:B------:R-:W1:Y:S01]  /*7810*/  LDCU.64 UR8, c[0x4][0x80] ;  /* 0x01001000ff0877ac */ /* 0x000e620008000a00 */
[----:B------:R2:W3:Y:S01]  /*7820*/  LDC.64 R14, c[0x4][R17] ;  /* 0x01000000110e7b82 */ /* 0x0004e20000000a00 */
[----:B------:R-:W-:Y:S02]  /*7830*/  HFMA2 R12, -RZ, RZ, 0, 5.9604644775390625e-08 ;  /* 0x00000001ff0c7431 */ /* 0x000fe400000001ff */
[----:B------:R-:W-:Y:S02]  /*7840*/  IMAD.MOV.U32 R8, RZ, RZ, 0x70 ;  /* 0x00000070ff087424 */ /* 0x000fe400078e00ff */
[----:B------:R-:W-:Y:S01]  /*7850*/  IMAD.MOV.U32 R13, RZ, RZ, RZ ;  /* 0x000000ffff0d7224 */ /* 0x000fe200078e00ff */
[----:B------:R-:W4:Y:S01]  /*7860*/  LDCU.64 UR6, c[0x4][0x88] ;  /* 0x01001100ff0677ac */ /* 0x000f220008000a00 */
[----:B------:R-:W5:Y:S01]  /*7870*/  LDCU.64 UR4, c[0x4][0x8] ;  /* 0x01000100ff0477ac */ /* 0x000f620008000a00 */
[----:B-1----:R-:W-:Y:S02]  /*7880*/  MOV R4, UR8 ;  /* 0x0000000800047c02 */ /* 0x002fe40008000f00 */
[----:B------:R-:W-:Y:S02]  /*7890*/  MOV R5, UR9 ;  /* 0x0000000900057c02 */ /* 0x000fe40008000f00 */
[----:B----4-:R-:W-:Y:S01]  /*78a0*/  MOV R7, UR7 ;  /* 0x0000000700077c02 */ /* 0x010fe20008000f00 */
[----:B------:R-:W-:Y:S01]  /*78b0*/  IMAD.U32 R6, RZ, RZ, UR6 ;  /* 0x00000006ff067e24 */ /* 0x000fe2000f8e00ff */
[----:B-----5:R-:W-:Y:S01]  /*78c0*/  MOV R11, UR5 ;  /* 0x00000005000b7c02 */ /* 0x020fe20008000f00 */
[----:B--2---:R-:W-:Y:S02]  /*78d0*/  IMAD.U32 R10, RZ, RZ, UR4 ;  /* 0x00000004ff0a7e24 */ /* 0x004fe4000f8e00ff */
[----:B------:R-:W-:Y:S07]  /*78e0*/  LEPC R20, `(.L_x_97) ;  /* 0x000000001014794e */ /* 0x000fee0000000000 */
[----:B---3--:R-:W-:Y:S05]  /*78f0*/  CALL.ABS.NOINC R14 ;  /* 0x000000000e007343 */ /* 0x008fea0003c00000 */
.L_x_97:
[----:B------:R-:W-:Y:S02]  /*7900*/  R2UR UR7, R58 ;  /* 0x000000003a0772ca */ /* 0x000fe400000e0000 */
[----:B------:R-:W-:Y:S02]  /*7910*/  R2UR UR6, R60 ;  /* 0x000000003c0672ca */ /* 0x000fe400000e0000 */
[----:B------:R-:W-:Y:S02]  /*7920*/  ISETP.NE.U32.AND P1, PT, R42, RZ, PT ;  /* 0x000000ff2a00720c */ /* 0x000fe40003f25070 */
[----:B------:R-:W-:Y:S02]  /*7930*/  R2UR UR5, R57 ;  /* 0x00000000390572ca */ /* 0x000fe400000e0000 */
[----:B------:R-:W-:Y:S02]  /*7940*/  R2UR UR4, R59 ;  /* 0x000000003b0472ca */ /* 0x000fe400000e0000 */
[----:B------:R-:W-:Y:S02]  /*7950*/  ISETP.NE.AND.EX P1, PT, R43, RZ, PT, P1 ;  /* 0x000000ff2b00720c */ /* 0x000fe40003f25310 */
[----:B------:R-:W-:Y:S02]  /*7960*/  ISETP.NE.AND P6, PT, R61, RZ, PT ;  /* 0x000000ff3d00720c */ /* 0x000fe40003fc5270 */
[----:B------:R-:W-:Y:S01]  /*7970*/  ISETP.NE.U32.AND P3, PT, RZ, UR7, PT ;  /* 0x00000007ff007c0c */ /* 0x000fe2000bf65070 */
[----:B------:R-:W-:Y:S01]  /*7980*/  UISETP.NE.U32.AND UP0, UPT, UR6, URZ, UPT ;  /* 0x000000ff0600728c */ /* 0x000fe2000bf05070 */
[----:B------:R-:W-:Y:S03]  /*7990*/  PLOP3.LUT P2, PT, PT, PT, PT, 0x8, 0x80 ;  /* 0x000000000080781c */ /* 0x000fe60003f4e170 */
[----:B------:R-:W-:Y:S02]  /*79a0*/  ISETP.NE.AND.EX P3, PT, RZ, UR5, PT, P3 ;  /* 0x00000005ff007c0c */ /* 0x000fe4000bf65330 */
[----:B------:R-:W-:Y:S04]  /*79b0*/  UISETP.NE.AND.EX UP0, UPT, UR4, URZ, UPT, UP0 ;  /* 0x000000ff0400728c */ /* 0x000fe8000bf05300 */
[----:B------:R-:W-:Y:S01]  /*79c0*/  @P6 PLOP3.LUT P2, PT, P1, PT, PT, 0x80, 0x8 ;  /* 0x000000000008681c */ /* 0x000fe20000f4f070 */
[----:B------:R-:W-:Y:S01]  /*79d0*/  @!UPT UIADD3 URZ, UPT, UPT, URZ, URZ, URZ ;  /* 0x000000fffffff290 */ /* 0x000fe2000fffe0ff */
[----:B------:R-:W-:Y:S11]  /*79e0*/  @!P1 BRA `(.L_x_99) ;  /* 0x0000000000309947 */ /* 0x000ff60003800000 */
[----:B------:R-:W-:Y:S01]  /*79f0*/  ISETP.NE.U32.AND P0, PT, R40, RZ, PT ;  /* 0x000000ff2800720c */ /* 0x000fe20003f05070 */
[----:B------:R-:W1:Y:S01]  /*7a00*/  LDCU.64 UR4, c[0x0][0x358] ;  /* 0x00006b00ff0477ac */ /* 0x000e620008000a00 */
[----:B------:R-:W-:Y:S02]  /*7a10*/  IMAD.MOV.U32 R55, RZ, RZ, 0x1 ;  /* 0x00000001ff377424 */ /* 0x000fe400078e00ff */
[----:B------:R-:W-:Y:S11]  /*7a20*/  ISETP.NE.AND.EX P0, PT, R41, RZ, PT, P0 ;  /* 0x000000ff2900720c */ /* 0x000ff60003f05300 */
[----:B------:R-:W-:Y:S02]  /*7a30*/  @!UPT UIADD3 URZ, UPT, UPT, URZ, URZ, URZ ;  /* 0x000000fffffff290 */ /* 0x000fe4000fffe0ff */
[----:B------:R-:W2:Y:S01]  /*7a40*/  @P0 LDC.64 R4, c[0x0][0x988] ;  /* 0x00026200ff040b82 */ /* 0x000ea20000000a00 */
[----:B------:R-:W-:Y:S04]  /*7a50*/  @P0 IMAD R0, R16, R42, RZ ;  /* 0x0000002a10000224 */ /* 0x000fe800078e02ff */
[----:B--2---:R-:W-:Y:S04]  /*7a60*/  @P0 IMAD.WIDE R4, R0, 0x4, R4 ;  /* 0x0000000400040825 */ /* 0x004fe800078e0204 */
[----:B------:R-:W-:Y:S01]  /*7a70*/  HFMA2 R0, -RZ, RZ, 0, 5.9604644775390625e-08 ;  /* 0x00000001ff007431 */ /* 0x000fe200000001ff */
[----:B-1---5:R1:W5:Y:S04]  /*7a80*/  @P0 LDG.E R26, desc[UR4][R4.64] ;  /* 0x00000004041a0981 */ /* 0x022368000c1e1900 */
[----:B------:R-:W-:Y:S01]  /*7a90*/  @!P0 PRMT R55, R0, 0x7610, R55 ;  /* 0x0000761000378816 */ /* 0x000fe20000000037 */
[----:B-1----:R-:W2:Y:S06]  /*7aa0*/  @!P0 LDC R26, c[0x0][0x980] ;  /* 0x00026000ff1a8b82 */ /* 0x002eac0000000800 */
.L_x_99:
[----:B------:R-:W-:Y:S05]  /*7ab0*/  BRA.U !UP0, `(.L_x_100) ;  /* 0x00000001082c7547 */ /* 0x000fea000b800000 */
[----:B------:R-:W1:Y:S01]  /*7ac0*/  LDCU.64 UR4, c[0x0][0x9a8] ;  /* 0x00013500ff0477ac */ /* 0x000e620008000a00 */
[----:B------:R-:W-:Y:S01]  /*7ad0*/  R2UR UR8, R60 ;  /* 0x000000003c0872ca */ /* 0x000fe200000e0000 */
[----:B------:R-:W3:Y:S01]  /*7ae0*/  LDCU.64 UR6, c[0x0][0x358] ;  /* 0x00006b00ff0677ac */ /* 0x000ee20008000a00 */
[----:B-1----:R-:W-:Y:S04]  /*7af0*/  ISETP.NE.U32.AND P0, PT, RZ, UR4, PT ;  /* 0x00000004ff007c0c */ /* 0x002fe8000bf05070 */
[----:B------:R-:W-:Y:S11]  /*7b00*/  ISETP.NE.AND.EX P0, PT, RZ, UR5, PT, P0 ;  /* 0x00000005ff007c0c */ /* 0x000ff6000bf05300 */
[----:B------:R-:W-:Y:S02]  /*7b10*/  @!UPT UIADD3 URZ, UPT, UPT, URZ, URZ, URZ ;  /* 0x000000fffffff290 */ /* 0x000fe4000fffe0ff */
[----:B------:R-:W1:Y:S01]  /*7b20*/  @P0 LDC.64 R4, c[0x0][0x9a8] ;  /* 0x00026a00ff040b82 */ /* 0x000e620000000a00 */
[----:B------:R-:W-:Y:S04]  /*7b30*/  @P0 IMAD R0, R16, UR8, RZ ;  /* 0x0000000810000c24 */ /* 0x000fe8000f8e02ff */
[----:B-1----:R-:W-:Y:S05]  /*7b40*/  @P0 IMAD.WIDE R4, R0, 0x4, R4 ;  /* 0x0000000400040825 */ /* 0x002fea00078e0204 */
[----:B---3-5:R1:W5:Y:S02]  /*7b50*/  @P0 LDG.E R24, desc[UR6][R4.64] ;  /* 0x0000000604180981 */ /* 0x028364000c1e1900 */
[----:B-1----:R-:W3:Y:S02]  /*7b60*/  @!P0 LDC R24, c[0x0][0x9a0] ;  /* 0x00026800ff188b82 */ /* 0x002ee40000000800 */
.L_x_100:
[----:B--2--5:R-:W-:Y:S01]  /*7b70*/  FSETP.NEU.AND P0, PT, R26, RZ, PT ;  /* 0x000000ff1a00720b */ /* 0x024fe20003f0d000 */
[----:B------:R-:W-:Y:S01]  /*7b80*/  IMAD.U32 R0, RZ, RZ, UR52 ;  /* 0x00000034ff007e24 */ /* 0x000fe2000f8e00ff */
[----:B------:R-:W-:Y:S01]  /*7b90*/  SEL R4, RZ, 0xffffffff, P3 ;  /* 0xffffffffff047807 */ /* 0x000fe20001800000 */
[----:B------:R-:W-:Y:S01]  /*7ba0*/  BSSY B1, `(.L_x_101) ;  /* 0x0000034000017945 */ /* 0x000fe20003800000 */
[----:B------:R-:W-:Y:S01]  /*7bb0*/  @P6 LOP3.LUT P3, RZ, R55, 0xff, RZ, 0xc0, !PT ;  /* 0x000000ff37ff6812 */ /* 0x000fe2000786c0ff */
[----:B------:R-:W-:Y:S01]  /*7bc0*/  IMAD.MOV.U32 R69, RZ, RZ, 0x1 ;  /* 0x00000001ff457424 */ /* 0x000fe200078e00ff */
[----:B------:R-:W-:Y:S01]  /*7bd0*/  @P6 SEL R65, RZ, 0xffffffff, P0 ;  /* 0xffffffffff416807 */ /* 0x000fe20000000000 */
[----:B------:R-:W-:Y:S01]  /*7be0*/  IMAD.IADD R25, R23, 0x1, R2 ;  /* 0x0000000117197824 */ /* 0x000fe200078e0202 */
[----:B------:R-:W-:Y:S01]  /*7bf0*/  LOP3.LUT R67, R52, 0x1, RZ, 0x3c, !PT ;  /* 0x0000000134437812 */ /* 0x000fe200078e3cff */
[----:B------:R-:W-:Y:S01]  /*7c00*/  IMAD.U32 R68, RZ, RZ, UR52 ;  /* 0x00000034ff447e24 */ /* 0x000fe2000f8e00ff */
[----:B------:R-:W-:Y:S02]  /*7c10*/  @P2 SEL R65, R4, R65, !P3 ;  /* 0x0000004104412207 */ /* 0x000fe40005800000 */
[----:B------:R-:W-:Y:S02]  /*7c20*/  CS2R R38, SRZ ;  /* 0x0000000000267805 */ /* 0x000fe4000001ff00 */
[----:B------:R-:W-:Y:S02]  /*7c30*/  LEA R0, R0, UR50, 0x3 ;  /* 0x0000003200007c11 */ /* 0x000fe4000f8e18ff */
[----:B------:R-:W-:Y:S02]  /*7c40*/  CS2R R36, SRZ ;  /* 0x0000000000247805 */ /* 0x000fe4000001ff00 */
[----:B------:R-:W-:Y:S02]  /*7c50*/  @P6 LOP3.LUT R65, R65, 0x1, RZ, 0xc0, !PT ;  /* 0x0000000141416812 */ /* 0x000fe400078ec0ff */
[----:B------:R-:W-:Y:S02]  /*7c60*/  CS2R R30, SRZ ;  /* 0x00000000001e7805 */ /* 0x000fe4000001ff00 */
[----:B------:R-:W-:Y:S02]  /*7c70*/  LEA R27, R22, UR50, 0x3 ;  /* 0x00000032161b7c11 */ /* 0x000fe4000f8e18ff */
[----:B------:R-:W-:Y:S02]  /*7c80*/  CS2R R28, SRZ ;  /* 0x00000000001c7805 */ /* 0x000fe4000001ff00 */
[----:B------:R-:W-:Y:S02]  /*7c90*/  ISETP.NE.U32.OR P5, PT, R65, 0x1, !P6 ;  /* 0x000000014100780c */ /* 0x000fe400077a5470 */
[----:B------:R-:W-:Y:S02]  /*7ca0*/  LOP3.LUT P2, R64, R55, 0xff, RZ, 0xc0, !PT ;  /* 0x000000ff37407812 */ /* 0x000fe4000784c0ff */
[----:B------:R-:W-:Y:S04]  /*7cb0*/  SEL R70, RZ, 0xffffffff, P0 ;  /* 0xffffffffff467807 */ /* 0x000fe80000000000 */
[----:B------:R-:W-:Y:S04]  /*7cc0*/  @P1 SEL R70, R4, R70, !P2 ;  /* 0x0000004604461207 */ /* 0x000fe80005000000 */
[----:B------:R-:W-:Y:S02]  /*7cd0*/  LOP3.LUT R70, R70, 0x1, RZ, 0xc0, !PT ;  /* 0x0000000146467812 */ /* 0x000fe400078ec0ff */
[----:B------:R-:W-:Y:S04]  /*7ce0*/  @P5 SHF.L.U32 R3, R67, 0x1f, RZ ;  /* 0x0000001f43035819 */ /* 0x000fe800000006ff */
[----:B------:R1:W2:Y:S02]  /*7cf0*/  @P5 SYNCS.PHASECHK.TRANS64.TRYWAIT P4, [R0+URZ+0x1a0], R3 ;  /* 0x0001a003000055a7 */ /* 0x0002a400080811ff */
[----:B-1----:R-:W-:Y:S04]  /*7d00*/  SHF.L.U32 R3, R51, 0x1f, RZ ;  /* 0x0000001f33037819 */ /* 0x002fe800000006ff */
[----:B------:R1:W4:Y:S01]  /*7d10*/  SYNCS.PHASECHK.TRANS64.TRYWAIT P3, [R27+URZ+0x1f0], R3 ;  /* 0x0001f0031b0075a7 */ /* 0x00032200080611ff */
[----:B--2---:R-:W-:Y:S01]  /*7d20*/  @P5 SEL R69, RZ, 0x1, !P4 ;  /* 0x00000001ff455807 */ /* 0x004fe20006000000 */
[----:B-1----:R-:W-:Y:S06]  /*7d30*/  @!P5 BRA `(.L_x_102) ;  /* 0x000000000068d947 */ /* 0x002fec0003800000 */
[----:B------:R-:W-:Y:S01]  /*7d40*/  ISETP.NE.AND P1, PT, R69, RZ, PT ;  /* 0x000000ff4500720c */ /* 0x000fe20003f25270 */
[----:B------:R-:W-:Y:S01]  /*7d50*/  BSSY B0, `(.L_x_103) ;  /* 0x0000007000007945 */ /* 0x000fe20003800000 */
[----:B------:R-:W-:Y:S01]  /*7d60*/  ISETP.NE.U32.AND P0, PT, R70, 0x1, PT ;  /* 0x000000014600780c */ /* 0x000fe20003f05070 */
[----:B------:R-:W-:Y:S10]  /*7d70*/  IMAD.U32 R2, RZ, RZ, UR52 ;  /* 0x00000034ff027e24 */ /* 0x000ff4000f8e00ff */
[----:B------:R-:W-:Y:S05]  /*7d80*/  @P1 BRA `(.L_x_104) ;  /* 0x00000000000c1947 */ /* 0x000fea0003800000 */
[----:B------:R-:W-:Y:S04]  /*7d90*/  SHF.L.U32 R4, R67, 0x1f, RZ ;  /* 0x0000001f43047819 */ /* 0x000fe800000006ff */
[----:B------:R-:W1:Y:S02]  /*7da0*/  SYNCS.PHASECHK.TRANS64.TRYWAIT P1, [R0+URZ+0x1a0], R4 ;  /* 0x0001a004000075a7 */ /* 0x000e6400080211ff */
[----:B-1----:R-:W-:Y:S05]  /*7db0*/  @!P1 BRA `(.L_x_105) ;  /* 0x0000002400689947 */ /* 0x002fea0003800000 */
.L_x_104:
[----:B------:R-:W-:Y:S05]  /*7dc0*/  BSYNC B0 ;  /* 0x0000000000007941 */ /* 0x000fea0003800000 */
.L_x_103:
[----:B------:R-:W-:Y:S01]  /*7dd0*/  @P0 IMAD R2, R2, 0x800, R53 ;  /* 0x0000080002020824 */ /* 0x000fe200078e0235 */
[----:B------:R-:W-:Y:S02]  /*7de0*/  CS2R R30, SRZ ;  /* 0x00000000001e7805 */ /* 0x000fe4000001ff00 */
[----:B------:R-:W-:Y:S02]  /*7df0*/  CS2R R28, SRZ ;  /* 0x00000000001c7805 */ /* 0x000fe4000001ff00 */
[----:B------:R-:W-:Y:S02]  /*7e00*/  CS2R R38, SRZ ;  /* 0x0000000000267805 */ /* 0x000fe4000001ff00 */
[----:B------:R-:W-:Y:S02]  /*7e10*/  CS2R R36, SRZ ;  /* 0x0000000000247805 */ /* 0x000fe4000001ff00 */
[----:B------:R-:W-:Y:S01]  /*7e20*/  @P0 LEA R2, R2, UR50, 0x1 ;  /* 0x0000003202020c11 */ /* 0x000fe2000f8e08ff */
[----:B------:R-:W-:Y:S05]  /*7e30*/  @P0 WARPSYNC.ALL ;  /* 0x0000000000000948 */ /* 0x000fea0003800000 */
[----:B------:R-:W2:Y:S01]  /*7e40*/  @P0 LDSM.16.M88.4 R28, [R2+0x400] ;  /* 0x00040000021c083b */ /* 0x000ea20000000200 */
[----:B------:R-:W-:Y:S01]  /*7e50*/  UIADD3 UR4, UPT, UPT, UR52, 0x1, URZ ;  /* 0x0000000134047890 */ /* 0x000fe2000fffe0ff */
[----:B-1----:R-:W-:Y:S03]  /*7e60*/  @P0 IMAD R0, R63, 0x2, R2 ;  /* 0x000000023f000824 */ /* 0x002fe600078e0202 */
[----:B------:R-:W-:Y:S02]  /*7e70*/  UISETP.NE.AND UP0, UPT, UR4, 0x3, UPT ;  /* 0x000000030400788c */ /* 0x000fe4000bf05270 */
[----:B------:R1:W2:Y:S02]  /*7e80*/  @P0 LDSM.16.M88.4 R36, [R0+0x400] ;  /* 0x000400000024083b */ /* 0x0002a40000000200 */
[----:B------:R-:W-:Y:S02]  /*7e90*/  USEL UR4, UR4, URZ, UP0 ;  /* 0x000000ff04047287 */ /* 0x000fe40008000000 */
[----:B------:R-:W-:Y:S04]  /*7ea0*/  PLOP3.LUT P0, PT, PT, PT, UP0, 0x80, 0x8 ;  /* 0x000000000008781c */ /* 0x000fe80003f0f008 */
[----:B------:R-:W-:Y:S01]  /*7eb0*/  IMAD.U32 R68, RZ, RZ, UR4 ;  /* 0x00000004ff447e24 */ /* 0x000fe2000f8e00ff */
[----:B-1----:R-:W-:Y:S04]  /*7ec0*/  SEL R0, RZ, 0x1, P0 ;  /* 0x00000001ff007807 */ /* 0x002fe80000000000 */
[----:B------:R-:W-:Y:S02]  /*7ed0*/  LOP3.LUT R67, R67, R0, RZ, 0x3c, !PT ;  /* 0x0000000043437212 */ /* 0x000fe400078e3cff */
.L_x_102:
[----:B------:R-:W-:Y:S05]  /*7ee0*/  BSYNC B1 ;  /* 0x0000000000017941 */ /* 0x000fea0003800000 */
.L_x_101:
[----:B------:R-:W-:Y:S04]  /*7ef0*/  SHF.R.U32.HI R0, RZ, 0x15, R25 ;  /* 0x00000015ff007819 */ /* 0x000fe80000011619 */
[----:B------:R-:W-:Y:S01]  /*7f00*/  LOP3.LUT P0, RZ, R0, 0x3, R56, 0x48, !PT ;  /* 0x0000000300ff7812 */ /* 0x000fe20007804838 */
[----:B------:R-:W-:Y:S01]  /*7f10*/  @!UPT UIADD3 URZ, UPT, UPT, URZ, URZ, URZ ;  /* 0x000000fffffff290 */ /* 0x000fe2000fffe0ff */
[----:B----4-:R-:W-:Y:S11]  /*7f20*/  @P3 BRA `(.L_x_106) ;  /* 0x0000000000083947 */ /* 0x010ff60003800000 */
[----:B------:R-:W1:Y:S02]  /*7f30*/  SYNCS.PHASECHK.TRANS64.TRYWAIT P1, [R27+URZ+0x1f0], R3 ;  /* 0x0001f0031b0075a7 */ /* 0x000e6400080211ff */
[----:B-1----:R-:W-:Y:S05]  /*7f40*/  @!P1 BRA `(.L_x_107) ;  /* 0x0000002400189947 */ /* 0x002fea0003800000 */
.L_x_106:
[----:B------:R-:W-:Y:S05]  /*7f50*/  @!P0 BRA `(.L_x_108) ;  /* 0x0000000000408947 */ /* 0x000fea0003800000 */
[----:B------:R-:W4:Y:S01]  /*7f60*/  LDCU.64 UR8, c[0x4][0x70] ;  /* 0x01000e00ff0877ac */ /* 0x000f220008000a00 */
[----:B-1----:R-:W-:Y:S01]  /*7f70*/  MOV R3, 0x0 ;  /* 0x0000000000037802 */ /* 0x002fe20000000f00 */
[----:B------:R-:W-:Y:S02]  /*7f80*/  HFMA2 R12, -RZ, RZ, 0, 5.9604644775390625e-08 ;  /* 0x00000001ff0c7431 */ /* 0x000fe400000001ff */
[----:B------:R-:W-:Y:S02]  /*7f90*/  IMAD.MOV.U32 R8, RZ, RZ, 0x192 ;  /* 0x00000192ff087424 */ /* 0x000fe400078e00ff */
[----:B------:R-:W-:Y:S01]  /*7fa0*/  IMAD.MOV.U32 R13, RZ, RZ, RZ ;  /* 0x000000ffff0d7224 */ /* 0x000fe200078e00ff */
[----:B------:R-:W1:Y:S01]  /*7fb0*/  LDCU.64 UR6, c[0x4][0x78] ;  /* 0x01000f00ff0677ac */ /* 0x000e620008000a00 */
[----:B------:R-:W2:Y:S01]  /*7fc0*/  LDC.64 R2, c[0x4][R3] ;  /* 0x0100000003027b82 */ /* 0x000ea20000000a00 */
[----:B------:R-:W5:Y:S01]  /*7fd0*/  LDCU.64 UR4, c[0x4][0x10] ;  /* 0x01000200ff0477ac */ /* 0x000f620008000a00 */
[----:B----4-:R-:W-:Y:S01]  /*7fe0*/  MOV R5, UR9 ;  /* 0x0000000900057c02 */ /* 0x010fe20008000f00 */
[----:B------:R-:W-:Y:S01]  /*7ff0*/  IMAD.U32 R4, RZ, RZ, UR8 ;  /* 0x00000008ff047e24 */ /* 0x000fe2000f8e00ff */
[----:B-1----:R-:W-:Y:S01]  /*8000*/  MOV R7, UR7 ;  /* 0x0000000700077c02 */ /* 0x002fe20008000f00 */
[----:B------:R-:W-:Y:S01]  /*8010*/  IMAD.U32 R6, RZ, RZ, UR6 ;  /* 0x00000006ff067e24 */ /* 0x000fe2000f8e00ff */
[----:B-----5:R-:W-:Y:S01]  /*8020*/  MOV R11, UR5 ;  /* 0x00000005000b7c02 */ /* 0x020fe20008000f00 */
[----:B------:R-:W-:Y:S02]  /*8030*/  IMAD.U32 R10, RZ, RZ, UR4 ;  /* 0x00000004ff0a7e24 */ /* 0x000fe4000f8e00ff */
[----:B------:R-:W-:Y:S07]  /*8040*/  LEPC R20, `(.L_x_108) ;  /* 0x000000001014794e */ /* 0x000fee0000000000 */
[----:B--23--:R-:W-:Y:S05]  /*8050*/  CALL.ABS.NOINC R2 ;  /* 0x0000000002007343 */ /* 0x00cfea0003c00000 */
.L_x_108:
[----:B------:R-:W-:Y:S05]  /*8060*/  WARPSYNC.ALL ;  /* 0x0000000000007948 */ /* 0x000fea0003800000 */
[----:B------:R-:W-:Y:S01]  /*8070*/  R2UR UR4, R25 ;  /* 0x00000000190472ca */ /* 0x000fe200000e0000 */
[----:B-12---:R-:W-:Y:S01]  /*8080*/  HADD2.F32 R3, -RZ, R28.H0_H0 ;  /* 0x2000001cff037230 */ /* 0x006fe20000004100 */
[----:B------:R-:W-:Y:S01]  /*8090*/  SHF.L.U32 R66, R63, 0x1, RZ ;  /* 0x000000013f427819 */ /* 0x000fe200000006ff */
[----:B------:R-:W-:Y:S01]  /*80a0*/  HADD2.F32 R20, -RZ, R30.H0_H0 ;  /* 0x2000001eff147230 */ /* 0x000fe20000004100 */
[----:B------:R-:W-:Y:S01]  /*80b0*/  ISETP.NE.AND P1, PT, R54, RZ, PT ;  /* 0x000000ff3600720c */ /* 0x000fe20003f25270 */
[----:B------:R-:W-:Y:S08]  /*80c0*/  BSSY.RECONVERGENT B0, `(.L_x_109) ;  /* 0x000004e000007945 */ /* 0x000ff00003800200 */
[----:B------:R-:W3:Y:S02]  /*80d0*/  LDTM.16dp256bit.x4 R4, tmem[UR4] ;  /* 0x00000004000479ee */ /* 0x000ee40008120000 */
[C---:B---3--:R-:W-:Y:S01]  /*80e0*/  FMUL R0, R24.reuse, R4 ;  /* 0x0000000418007220 */ /* 0x048fe20000400000 */
[----:B------:R-:W-:Y:S02]  /*80f0*/  HADD2.F32 R4, -RZ, R28.H1_H1 ;  /* 0x3000001cff047230 */ /* 0x000fe40000004100 */
[----:B------:R-:W-:Y:S01]  /*8100*/  FMUL R2, R24, R5 ;  /* 0x0000000518027220 */ /* 0x000fe20000400000 */
[--C-:B------:R-:W-:Y:S02]  /*8110*/  HADD2.F32 R5, -RZ, R29.reuse.H0_H0 ;  /* 0x2000001dff057230 */ /* 0x100fe40000004100 */
[----:B------:R-:W-:Y:S01]  /*8120*/  FFMA R0, R26, R3, R0 ;  /* 0x000000031a007223 */ /* 0x000fe20000000000 */
[----:B------:R-:W-:Y:S01]  /*8130*/  FMUL R3, R24, R6 ;  /* 0x0000000618037220 */ /* 0x000fe20000400000 */
[----:B------:R-:W-:Y:S02]  /*8140*/  HADD2.F32 R6, -RZ, R29.H1_H1 ;  /* 0x3000001dff067230 */ /* 0x000fe40000004100 */
[----:B------:R-:W-:Y:S01]  /*8150*/  FFMA R2, R26, R4, R2 ;  /* 0x000000041a027223 */ /* 0x000fe20000000002 */
[----:B------:R-:W-:Y:S01]  /*8160*/  FMUL R7, R24, R7 ;  /* 0x0000000718077220 */ /* 0x000fe20000400000 */
[----:B------:R-:W-:Y:S01]  /*8170*/  FFMA R3, R26, R5, R3 ;  /* 0x000000051a037223 */ /* 0x000fe20000000003 */
[C---:B------:R-:W-:Y:S01]  /*8180*/  FMUL R4, R24.reuse, R8 ;  /* 0x0000000818047220 */ /* 0x040fe20000400000 */
[----:B------:R-:W-:Y:S01]  /*8190*/  FMUL R5, R24, R9 ;  /* 0x0000000918057220 */ /* 0x000fe20000400000 */
[----:B------:R-:W-:Y:S01]  /*81a0*/  F2FP.F16.F32.PACK_AB R32, R2, R0 ;  /* 0x000000000220723e */ /* 0x000fe200000000ff */
[C---:B------:R-:W-:Y:S01]  /*81b0*/  FFMA R7, R26.reuse, R6, R7 ;  /* 0x000000061a077223 */ /* 0x040fe20000000007 */
[----:B------:R-:W-:Y:S02]  /*81c0*/  HADD2.F32 R0, -RZ, R30.H1_H1 ;  /* 0x3000001eff007230 */ /* 0x000fe40000004100 */
[----:B------:R-:W-:Y:S01]  /*81d0*/  FFMA R4, R26, R20, R4 ;  /* 0x000000141a047223 */ /* 0x000fe20000000004 */
[--C-:B------:R-:W-:Y:S02]  /*81e0*/  HADD2.F32 R2, -RZ, R31.reuse.H0_H0 ;  /* 0x2000001fff027230 */ /* 0x100fe40000004100 */
[----:B------:R-:W-:Y:S01]  /*81f0*/  FMUL R6, R24, R10 ;  /* 0x0000000a18067220 */ /* 0x000fe20000400000 */
[----:B------:R-:W-:Y:S01]  /*8200*/  F2FP.F16.F32.PACK_AB R33, R7, R3 ;  /* 0x000000030721723e */ /* 0x000fe200000000ff */
[----:B------:R-:W-:Y:S02]  /*8210*/  HADD2.F32 R3, -RZ, R31.H1_H1 ;  /* 0x3000001fff037230 */ /* 0x000fe40000004100 */
[----:B------:R-:W-:Y:S01]  /*8220*/  FFMA R5, R26, R0, R5 ;  /* 0x000000001a057223 */ /* 0x000fe20000000005 */
[C---:B------:R-:W-:Y:S01]  /*8230*/  FMUL R11, R24.reuse, R11 ;  /* 0x0000000b180b7220 */ /* 0x040fe20000400000 */
[--C-:B------:R-:W-:Y:S02]  /*8240*/  HADD2.F32 R7, -RZ, R36.reuse.H0_H0 ;  /* 0x20000024ff077230 */ /* 0x100fe40000004100 */
[C---:B------:R-:W-:Y:S01]  /*8250*/  FMUL R8, R24.reuse, R12 ;  /* 0x0000000c18087220 */ /* 0x040fe20000400000 */
[----:B------:R-:W-:Y:S02]  /*8260*/  HADD2.F32 R0, -RZ, R36.H1_H1 ;  /* 0x30000024ff007230 */ /* 0x000fe40000004100 */
[----:B------:R-:W-:Y:S01]  /*8270*/  FMUL R9, R24, R13 ;  /* 0x0000000d18097220 */ /* 0x000fe20000400000 */
[C---:B------:R-:W-:Y:S01]  /*8280*/  FFMA R6, R26.reuse, R2, R6 ;  /* 0x000000021a067223 */ /* 0x040fe20000000006 */
[C---:B------:R-:W-:Y:S01]  /*8290*/  FFMA R11, R26.reuse, R3, R11 ;  /* 0x000000031a0b7223 */ /* 0x040fe2000000000b */
[C---:B------:R-:W-:Y:S01]  /*82a0*/  FFMA R8, R26.reuse, R7, R8 ;  /* 0x000000071a087223 */ /* 0x040fe20000000008 */
[----:B------:R-:W-:Y:S01]  /*82b0*/  FFMA R9, R26, R0, R9 ;  /* 0x000000001a097223 */ /* 0x000fe20000000009 */
[--C-:B------:R-:W-:Y:S02]  /*82c0*/  HADD2.F32 R2, -RZ, R37.reuse.H0_H0 ;  /* 0x20000025ff027230 */ /* 0x100fe40000004100 */
[C---:B------:R-:W-:Y:S01]  /*82d0*/  FMUL R10, R24.reuse, R14 ;  /* 0x0000000e180a7220 */ /* 0x040fe20000400000 */
[----:B------:R-:W-:Y:S02]  /*82e0*/  HADD2.F32 R0, -RZ, R37.H1_H1 ;  /* 0x30000025ff007230 */ /* 0x000fe40000004100 */
[----:B------:R-:W-:Y:S01]  /*82f0*/  FMUL R15, R24, R15 ;  /* 0x0000000f180f7220 */ /* 0x000fe20000400000 */
[----:B------:R-:W-:Y:S01]  /*8300*/  F2FP.F16.F32.PACK_AB R34, R5, R4 ;  /* 0x000000040522723e */ /* 0x000fe200000000ff */
[----:B------:R-:W-:Y:S01]  /*8310*/  FFMA R10, R26, R2, R10 ;  /* 0x000000021a0a7223 */ /* 0x000fe2000000000a */
[----:B------:R-:W-:Y:S01]  /*8320*/  FMUL R12, R24, R16 ;  /* 0x00000010180c7220 */ /* 0x000fe20000400000 */
[----:B------:R-:W-:Y:S01]  /*8330*/  FFMA R15, R26, R0, R15 ;  /* 0x000000001a0f7223 */ /* 0x000fe2000000000f */
[--C-:B------:R-:W-:Y:S01]  /*8340*/  HADD2.F32 R0, -RZ, R38.reuse.H0_H0 ;  /* 0x20000026ff007230 */ /* 0x100fe20000004100 */
[----:B------:R-:W-:Y:S01]  /*8350*/  MOV R5, UR52 ;  /* 0x0000003400057c02 */ /* 0x000fe20008000f00 */
[----:B------:R-:W-:Y:S02]  /*8360*/  HADD2.F32 R2, -RZ, R38.H1_H1 ;  /* 0x30000026ff027230 */ /* 0x000fe40000004100 */
[C---:B------:R-:W-:Y:S01]  /*8370*/  FMUL R13, R24.reuse, R17 ;  /* 0x00000011180d7220 */ /* 0x040fe20000400000 */
[--C-:B------:R-:W-:Y:S02]  /*8380*/  HADD2.F32 R3, -RZ, R39.reuse.H0_H0 ;  /* 0x20000027ff037230 */ /* 0x100fe40000004100 */
[C---:B------:R-:W-:Y:S01]  /*8390*/  FMUL R14, R24.reuse, R18 ;  /* 0x00000012180e7220 */ /* 0x040fe20000400000 */
[----:B------:R-:W-:Y:S02]  /*83a0*/  HADD2.F32 R4, -RZ, R39.H1_H1 ;  /* 0x30000027ff047230 */ /* 0x000fe40000004100 */
[----:B------:R-:W-:Y:S01]  /*83b0*/  FMUL R19, R24, R19 ;  /* 0x0000001318137220 */ /* 0x000fe20000400000 */
[C---:B------:R-:W-:Y:S01]  /*83c0*/  FFMA R12, R26.reuse, R0, R12 ;  /* 0x000000001a0c7223 */ /* 0x040fe2000000000c */
[----:B------:R-:W-:Y:S01]  /*83d0*/  LEA R5, R5, R53, 0xb ;  /* 0x0000003505057211 */ /* 0x000fe200078e58ff */
[C---:B------:R-:W-:Y:S01]  /*83e0*/  FFMA R13, R26.reuse, R2, R13 ;  /* 0x000000021a0d7223 */ /* 0x040fe2000000000d */
[C---:B------:R-:W-:Y:S01]  /*83f0*/  FFMA R14, R26.reuse, R3, R14 ;  /* 0x000000031a0e7223 */ /* 0x040fe2000000000e */
[----:B------:R-:W-:Y:S01]  /*8400*/  FFMA R19, R26, R4, R19 ;  /* 0x000000041a137223 */ /* 0x000fe20000000013 */
[----:B------:R-:W-:Y:S02]  /*8410*/  F2FP.F16.F32.PACK_AB R35, R11, R6 ;  /* 0x000000060b23723e */ /* 0x000fe400000000ff */
[----:B------:R-:W-:Y:S02]  /*8420*/  LEA R5, R5, UR50, 0x1 ;  /* 0x0000003205057c11 */ /* 0x000fe4000f8e08ff */
[----:B------:R-:W-:Y:S02]  /*8430*/  F2FP.F16.F32.PACK_AB R8, R9, R8 ;  /* 0x000000080908723e */ /* 0x000fe400000000ff */
[----:B------:R-:W-:Y:S01]  /*8440*/  F2FP.F16.F32.PACK_AB R9, R15, R10 ;  /* 0x0000000a0f09723e */ /* 0x000fe200000000ff */
[----:B------:R1:W-:Y:S01]  /*8450*/  STSM.16.M88.4 [R5+0x400], R32 ;  /* 0x0004002005007844 */ /* 0x0003e20000000200 */
[----:B------:R-:W-:Y:S02]  /*8460*/  F2FP.F16.F32.PACK_AB R10, R13, R12 ;  /* 0x0000000c0d0a723e */ /* 0x000fe400000000ff */
[----:B------:R-:W-:Y:S02]  /*8470*/  F2FP.F16.F32.PACK_AB R11, R19, R14 ;  /* 0x0000000e130b723e */ /* 0x000fe400000000ff */
[----:B------:R-:W-:Y:S05]  /*8480*/  IADD3 R0, PT, PT, R66, 0x400, R5 ;  /* 0x0000040042007810 */ /* 0x000fea0007ffe005 */
[----:B------:R1:W-:Y:S01]  /*8490*/  STSM.16.M88.4 [R0], R8 ;  /* 0x0000000800007844 */ /* 0x0003e20000000200 */
[----:B------:R-:W-:Y:S01]  /*84a0*/  @!PT LDS RZ, [RZ] ;  /* 0x00000000fffff984 */ /* 0x000fe20000000800 */
[----:B------:R-:W-:Y:S01]  /*84b0*/  @!PT LDS RZ, [RZ] ;  /* 0x00000000fffff984 */ /* 0x000fe20000000800 */
[----:B------:R-:W-:Y:S01]  /*84c0*/  @!PT LDS RZ, [RZ] ;  /* 0x00000000fffff984 */ /* 0x000fe20000000800 */
[----:B------:R-:W-:Y:S01]  /*84d0*/  @!PT LDS RZ, [RZ] ;  /* 0x00000000fffff984 */ /* 0x000fe20000000800 */
[----:B------:R2:W-:Y:S07]  /*84e0*/  MEMBAR.ALL.CTA ;  /* 0x0000000000007992 */ /* 0x0005ee0000008000 */
[----:B--2---:R-:W2:Y:S02]  /*84f0*/  FENCE.VIEW.ASYNC.S ;  /* 0x00000000000073c6 */ /* 0x004ea40000000000 */
[----:B--2---:R-:W-:Y:S06]  /*8500*/  BAR.SYNC.DEFER_BLOCKING 0x1, 0x80 ;  /* 0x0042000000007b1d */ /* 0x004fec0000010000 */
[----:B------:R-:W-:Y:S05]  /*8510*/  @P1 BRA `(.L_x_110) ;  /* 0x0000000000201947 */ /* 0x000fea0003800000 */
[----:B------:R-:W2:Y:S01]  /*8520*/  LDCU.64 UR6, c[0x0][0x348] ;  /* 0x00006900ff0677ac */ /* 0x000ea20008000a00 */
[----:B------:R-:W-:Y:S01]  /*8530*/  ULEA UR5, UR52, UR50, 0xc ;  /* 0x0000003234057291 */ /* 0x000fe2000f8e60ff */
[----:B------:R-:W-:Y:S03]  /*8540*/  UMOV UR41, UR53 ;  /* 0x0000003500297c82 */ /* 0x000fe60008000000 */
[----:B------:R-:W-:Y:S02]  /*8550*/  UIADD3 UR40, UPT, UPT, UR5, 0x400, URZ ;  /* 0x0000040005287890 */ /* 0x000fe4000fffe0ff */
[----:B--2---:R-:W-:Y:S04]  /*8560*/  UIADD3 UR4, UP0, UPT, UR6, 0x780, URZ ;  /* 0x0000078006047890 */ /* 0x004fe8000ff1e0ff */
[----:B------:R-:W-:Y:S09]  /*8570*/  UIADD3.X UR5, UPT, UPT, URZ, UR7, URZ, UP0, !UPT ;  /* 0x00000007ff057290 */ /* 0x000ff200087fe4ff */
[----:B------:R2:W-:Y:S02]  /*8580*/  UTMASTG.5D [UR40], [UR4] ;  /* 0x00000028040073b5 */ /* 0x0005e40008020000 */
[----:B--2---:R0:W-:Y:S02]  /*8590*/  UTMACMDFLUSH ;  /* 0x00000000000079b7 */ /* 0x0041e40000000000 */
.L_x_110:
[----:B------:R-:W-:Y:S05]  /*85a0*/  BSYNC.RECONVERGENT B0 ;  /* 0x0000000000007941 */ /* 0x000fea0003800200 */
.L_x_109:
[----:B------:R-:W-:Y:S01]  /*85b0*/  UIADD3 UR51, UPT, UPT, UR52, 0x1, URZ ;  /* 0x0000000134337890 */ /* 0x000fe2000fffe0ff */
[----:B------:R-:W-:Y:S01]  /*85c0*/  ISETP.NE.AND P2, PT, R61, RZ, PT ;  /* 0x000000ff3d00720c */ /* 0x000fe20003f45270 */
[----:B------:R-:W-:Y:S02]  /*85d0*/  BSSY.RECONVERGENT B0, `(.L_x_111) ;  /* 0x0000006000007945 */ /* 0x000fe40003800200 */
[----:B------:R-:W-:Y:S01]  /*85e0*/  UISETP.NE.AND UP0, UPT, UR51, 0x3, UPT ;  /* 0x000000033300788c */ /* 0x000fe2000bf05270 */
[----:B------:R-:W-:Y:S03]  /*85f0*/  ISETP.NE.U32.OR P0, PT, R65, 0x1, !P2 ;  /* 0x000000014100780c */ /* 0x000fe60005705470 */
[----:B------:R-:W-:Y:S01]  /*8600*/  USEL UR49, UR51, URZ, UP0 ;  /* 0x000000ff33317287 */ /* 0x000fe20008000000 */
[----:B------:R-:W-:Y:S11]  /*8610*/  @P1 BRA `(.L_x_112) ;  /* 0x0000000000041947 */ /* 0x000ff60003800000 */
[----:B------:R-:W-:Y:S04]  /*8620*/  DEPBAR.LE SB0, 0x1 ;  /* 0x000080400000791a */ /* 0x000fe80000000000 */
.L_x_112:
[----:B------:R-:W-:Y:S05]  /*8630*/  BSYNC.RECONVERGENT B0 ;  /* 0x0000000000007941 */ /* 0x000fea0003800200 */
.L_x_111:
[----:B------:R-:W-:Y:S01]  /*8640*/  BAR.SYNC.DEFER_BLOCKING 0x1, 0x80 ;  /* 0x0042000000007b1d */ /* 0x000fe20000010000 */
[----:B------:R-:W-:Y:S01]  /*8650*/  LEA R3, R68, UR50, 0x3 ;  /* 0x0000003244037c11 */ /* 0x000fe2000f8e18ff */
[----:B------:R-:W-:Y:S01]  /*8660*/  UISETP.NE.AND UP0, UPT, UR55, URZ, UPT ;  /* 0x000000ff3700728c */ /* 0x000fe2000bf05270 */
[----:B------:R-:W-:Y:S08]  /*8670*/  @P0 SHF.L.U32 R4, R67, 0x1f, RZ ;  /* 0x0000001f43040819 */ /* 0x000ff000000006ff */
[----:B------:R-:W-:Y:S05]  /*8680*/  BRA.U !UP0, `(.L_x_113) ;  /* 0x0000000108307547 */ /* 0x000fea000b800000 */
[----:B------:R-:W-:Y:S01]  /*8690*/  ISETP.NE.U32.OR P1, PT, R65, 0x1, !P2 ;  /* 0x000000014100780c */ /* 0x000fe20005725470 */
[----:B-1----:R-:W1:Y:S01]  /*86a0*/  S2R R0, SR_CgaCtaId ;  /* 0x0000000000007919 */ /* 0x002e620000008800 */
[----:B------:R-:W-:Y:S11]  /*86b0*/  IMAD.U32 R2, RZ, RZ, UR56 ;  /* 0x00000038ff027e24 */ /* 0x000ff6000f8e00ff */
[C---:B------:R-:W-:Y:S01]  /*86c0*/  @P1 LEA R5, R2.reuse, UR50, 0x3 ;  /* 0x0000003202051c11 */ /* 0x040fe2000f8e18ff */
[----:B------:R-:W-:Y:S04]  /*86d0*/  VIADD R2, R2, 0x1 ;  /* 0x0000000102027836 */ /* 0x000fe80000000000 */
[----:B------:R-:W-:Y:S05]  /*86e0*/  @P1 VIADD R5, R5, 0x1b8 ;  /* 0x000001b805051836 */ /* 0x000fea0000000000 */
[----:B-1----:R-:W-:Y:S04]  /*86f0*/  @P1 PRMT R0, R0, 0x654, R5 ;  /* 0x0000065400001816 */ /* 0x002fe80000000005 */
[----:B------:R2:W-:Y:S01]  /*8700*/  @P1 SYNCS.ARRIVE.TRANS64.RED.A1T0 RZ, [R0+URZ], RZ ;  /* 0x000000ff00ff19a7 */ /* 0x0005e200081004ff */
[C---:B------:R-:W-:Y:S04]  /*8710*/  ISETP.NE.AND P1, PT, R2.reuse, 0x3, PT ;  /* 0x000000030200780c */ /* 0x040fe80003f25270 */
[----:B------:R-:W-:Y:S04]  /*8720*/  SEL R2, R2, RZ, P1 ;  /* 0x000000ff02027207 */ /* 0x000fe80000800000 */
[----:B------:R-:W-:Y:S11]  /*8730*/  R2UR UR56, R2 ;  /* 0x00000000023872ca */ /* 0x000ff600000e0000 */
[----:B------:R-:W-:Y:S04]  /*8740*/  @!UPT UIADD3 URZ, UPT, UPT, URZ, URZ, URZ ;  /* 0x000000fffffff290 */ /* 0x000fe8000fffe0ff */
.L_x_113:
[----:B------:R-:W3:Y:S01]  /*8750*/  @P0 SYNCS.PHASECHK.TRANS64.TRYWAIT P1, [R3+URZ+0x1a0], R4 ;  /* 0x0001a004030005a7 */ /* 0x000ee200080211ff */
[----:B------:R-:W-:Y:S01]  /*8760*/  BSSY B1, `(.L_x_114) ;  /* 0x0000011000017945 */ /* 0x000fe20003800000 */
[----:B---3--:R-:W-:Y:S03]  /*8770*/  @P0 SEL R69, RZ, 0x1, !P1 ;  /* 0x00000001ff450807 */ /* 0x008fe60004800000 */
[----:B------:R-:W-:Y:S05]  /*8780*/  @!P0 BRA `(.L_x_115) ;  /* 0x0000000000388947 */ /* 0x000fea0003800000 */
[----:B------:R-:W-:Y:S01]  /*8790*/  ISETP.NE.U32.AND P0, PT, R70, 0x1, PT ;  /* 0x000000014600780c */ /* 0x000fe20003f05070 */
[----:B------:R-:W-:Y:S01]  /*87a0*/  BSSY B0, `(.L_x_116) ;  /* 0x0000008000007945 */ /* 0x000fe20003800000 */
[----:B------:R-:W-:Y:S11]  /*87b0*/  ISETP.NE.AND P1, PT, R69, RZ, PT ;  /* 0x000000ff4500720c */ /* 0x000ff60003f25270 */
[----:B-12---:R-:W-:Y:S05]  /*87c0*/  @P0 IMAD R0, R68, 0x800, R53 ;  /* 0x0000080044000824 */ /* 0x006fea00078e0235 */
[----:B------:R-:W-:Y:S01]  /*87d0*/  @P0 LEA R0, R0, UR50, 0x1 ;  /* 0x0000003200000c11 */ /* 0x000fe2000f8e08ff */
[----:B------:R-:W-:Y:S06]  /*87e0*/  @P1 BRA `(.L_x_117) ;  /* 0x00000000000c1947 */ /* 0x000fec0003800000 */
[----:B------:R-:W-:Y:S04]  /*87f0*/  SHF.L.U32 R67, R67, 0x1f, RZ ;  /* 0x0000001f43437819 */ /* 0x000fe800000006ff */
[----:B------:R-:W1:Y:S02]  /*8800*/  SYNCS.PHASECHK.TRANS64.TRYWAIT P1, [R3+URZ+0x1a0], R67 ;  /* 0x0001a043030075a7 */ /* 0x000e6400080211ff */
[----:B-1----:R-:W-:Y:S05]  /*8810*/  @!P1 BRA `(.L_x_118) ;  /* 0x0000001800f89947 */ /* 0x002fea0003800000 */
.L_x_117:
[----:B------:R-:W-:Y:S05]  /*8820*/  BSYNC B0 ;  /* 0x0000000000007941 */ /* 0x000fea0003800000 */
.L_x_116:
[----:B------:R-:W-:Y:S01]  /*8830*/  @P0 IADD3 R2, PT, PT, R66, R0, RZ ;  /* 0x0000000042020210 */ /* 0x000fe20007ffe0ff */
[----:B------:R-:W-:Y:S05]  /*8840*/  @P0 WARPSYNC.ALL ;  /* 0x0000000000000948 */ /* 0x000fea0003800000 */
[----:B------:R3:W4:Y:S04]  /*8850*/  @P0 LDSM.16.M88.4 R28, [R0+0x400] ;  /* 0x00040000001c083b */ /* 0x0007280000000200 */
[----:B------:R3:W2:Y:S02]  /*8860*/  @P0 LDSM.16.M88.4 R36, [R2+0x400] ;  /* 0x000400000224083b */ /* 0x0006a40000000200 */
.L_x_115:
[----:B------:R-:W-:Y:S05]  /*8870*/  BSYNC B1 ;  /* 0x0000000000017941 */ /* 0x000fea0003800000 */
.L_x_114:
[----:B-123--:R-:W-:Y:S05]  /*8880*/  VIADD R0, R25, 0x20 ;  /* 0x0000002019007836 */ /* 0x00efea0000000000 */
[----:B------:R-:W-:Y:S04]  /*8890*/  SHF.R.U32.HI R0, RZ, 0x15, R0 ;  /* 0x00000015ff007819 */ /* 0x000fe80000011600 */
[----:B------:R-:W-:Y:S11]  /*88a0*/  LOP3.LUT P0, RZ, R0, 0x3, R56, 0x48, !PT ;  /* 0x0000000300ff7812 */ /* 0x000ff60007804838 */
[----:B------:R-:W-:Y:S02]  /*88b0*/  @!UPT UIADD3 URZ, UPT, UPT, URZ, URZ, URZ ;  /* 0x000000fffffff290 */ /* 0x000fe4000fffe0ff */
[----:B------:R-:W-:Y:S05]  /*88c0*/  @!P0 BRA `(.L_x_119) ;  /* 0x0000000000408947 */ /* 0x000fea0003800000 */
[----:B------:R-:W1:Y:S01]  /*88d0*/  LDCU.64 UR8, c[0x4][0x70] ;  /* 0x01000e00ff0877ac */ /* 0x000e620008000a00 */
[----:B------:R-:W-:Y:S01]  /*88e0*/  MOV R3, 0x0 ;  /* 0x0000000000037802 */ /* 0x000fe20000000f00 */
[----:B------:R-:W-:Y:S02]  /*88f0*/  HFMA2 R12, -RZ, RZ, 0, 5.9604644775390625e-08 ;  /* 0x00000001ff0c7431 */ /* 0x000fe400000001ff */
[----:B------:R-:W-:Y:S02]  /*8900*/  IMAD.MOV.U32 R8, RZ, RZ, 0x192 ;  /* 0x00000192ff087424 */ /* 0x000fe400078e00ff */
[----:B------:R-:W-:Y:S01]  /*8910*/  IMAD.MOV.U32 R13, RZ, RZ, RZ ;  /* 0x000000ffff0d7224 */ /* 0x000fe200078e00ff */
[----:B------:R-:W2:Y:S01]  /*8920*/  LDCU.64 UR6, c[0x4][0x78] ;  /* 0x01000f00ff0677ac */ /* 0x000ea20008000a00 */
[----:B------:R-:W3:Y:S01]  /*8930*/  LDC.64 R2, c[0x4][R3] ;  /* 0x0100000003027b82 */ /* 0x000ee20000000a00 */
[----:B------:R-:W5:Y:S01]  /*8940*/  LDCU.64 UR4, c[0x4][0x10] ;  /* 0x01000200ff0477ac */ /* 0x000f620008000a00 */
[----:B-1----:R-:W-:Y:S01]  /*8950*/  MOV R5, UR9 ;  /* 0x0000000900057c02 */ /* 0x002fe20008000f00 */
[----:B------:R-:W-:Y:S01]  /*8960*/  IMAD.U32 R4, RZ, RZ, UR8 ;  /* 0x00000008ff047e24 */ /* 0x000fe2000f8e00ff */
[----:B--2---:R-:W-:Y:S01]  /*8970*/  MOV R7, UR7 ;  /* 0x0000000700077c02 */ /* 0x004fe20008000f00 */
[----:B------:R-:W-:Y:S01]  /*8980*/  IMAD.U32 R6, RZ, RZ, UR6 ;  /* 0x00000006ff067e24 */ /* 0x000fe2000f8e00ff */
[----:B-----5:R-:W-:Y:S01]  /*8990*/  MOV R11, UR5 ;  /* 0x00000005000b7c02 */ /* 0x020fe20008000f00 */
[----:B------:R-:W-:Y:S02]  /*89a0*/  IMAD.U32 R10, RZ, RZ, UR4 ;  /* 0x00000004ff0a7e24 */ /* 0x000fe4000f8e00ff */
[----:B------:R-:W-:Y:S07]  /*89b0*/  LEPC R20, `(.L_x_119) ;  /* 0x000000001014794e */ /* 0x000fee0000000000 */
[----:B---34-:R-:W-:Y:S05]  /*89c0*/  CALL.ABS.NOINC R2 ;  /* 0x0000000002007343 */ /* 0x018fea0003c00000 */
.L_x_119:
[----:B------:R-:W-:Y:S01]  /*89d0*/  ISETP.NE.AND P1, PT, R54, RZ, PT ;  /* 0x000000ff3600720c */ /* 0x000fe20003f25270 */
[----:B------:R-:W-:Y:S05]  /*89e0*/  WARPSYNC.ALL ;  /* 0x0000000000007948 */ /* 0x000fea0003800000 */
[----:B------:R-:W-:Y:S01]  /*89f0*/  R2UR UR4, R25 ;  /* 0x00000000190472ca */ /* 0x000fe200000e0000 */
[----:B------:R-:W1:Y:S01]  /*8a00*/  S2UR UR5, SR_CgaCtaId ;  /* 0x00000000000579c3 */ /* 0x000e620000008800 */
[--C-:B----4-:R-:W-:Y:S01]  /*8a10*/  HADD2.F32 R20, -RZ, R28.reuse.H0_H0 ;  /* 0x2000001cff147230 */ /* 0x110fe20000004100 */
[----:B------:R-:W-:Y:S01]  /*8a20*/  BSSY.RECONVERGENT B0, `(.L_x_120) ;  /* 0x0000054000007945 */ /* 0x000fe20003800200 */
[----:B------:R-:W-:Y:S02]  /*8a30*/  HADD2.F32 R21, -RZ, R28.H1_H1 ;  /* 0x3000001cff157230 */ /* 0x000fe40000004100 */
[--C-:B------:R-:W-:Y:S02]  /*8a40*/  HADD2.F32 R25, -RZ, R29.reuse.H0_H0 ;  /* 0x2000001dff197230 */ /* 0x100fe40000004100 */
[----:B------:R-:W-:Y:S02]  /*8a50*/  HADD2.F32 R28, -RZ, R30.H0_H0 ;  /* 0x2000001eff1c7230 */ /* 0x000fe40000004100 */
[--C-:B------:R-:W-:Y:S02]  /*8a60*/  HADD2.F32 R32, -RZ, R36.reuse.H0_H0 ;  /* 0x20000024ff207230 */ /* 0x100fe40000004100 */
[----:B------:R-:W-:Y:S01]  /*8a70*/  HADD2.F32 R33, -RZ, R36.H1_H1 ;  /* 0x30000024ff217230 */ /* 0x000fe20000004100 */
[----:B------:R-:W2:Y:S01]  /*8a80*/  LDTM.16dp256bit.x4 R4, tmem[UR4+0x20] ;  /* 0x00002004000479ee */ /* 0x000ea20008120000 */
[----:B------:R-:W-:Y:S01]  /*8a90*/  R2UR UR4, R27 ;  /* 0x000000001b0472ca */ /* 0x000fe200000e0000 */
[----:B------:R-:W-:Y:S01]  /*8aa0*/  NOP ;  /* 0x0000000000007918 */ /* 0x000fe20000000000 */
[----:B------:R-:W-:Y:S02]  /*8ab0*/  HADD2.F32 R27, -RZ, R29.H1_H1 ;  /* 0x3000001dff1b7230 */ /* 0x000fe40000004100 */
[----:B------:R-:W-:Y:S02]  /*8ac0*/  HADD2.F32 R29, -RZ, R30.H1_H1 ;  /* 0x3000001eff1d7230 */ /* 0x000fe40000004100 */
[--C-:B------:R-:W-:Y:S02]  /*8ad0*/  HADD2.F32 R30, -RZ, R31.reuse.H0_H0 ;  /* 0x2000001fff1e7230 */ /* 0x100fe40000004100 */
[----:B------:R-:W-:Y:S02]  /*8ae0*/  HADD2.F32 R31, -RZ, R31.H1_H1 ;  /* 0x3000001fff1f7230 */ /* 0x000fe40000004100 */
[--C-:B------:R-:W-:Y:S02]  /*8af0*/  HADD2.F32 R34, -RZ, R37.reuse.H0_H0 ;  /* 0x20000025ff227230 */ /* 0x100fe40000004100 */
[----:B------:R-:W-:Y:S01]  /*8b00*/  HADD2.F32 R35, -RZ, R37.H1_H1 ;  /* 0x30000025ff237230 */ /* 0x000fe20000004100 */
[----:B------:R-:W-:Y:S01]  /*8b10*/  UIADD3 UR4, UPT, UPT, UR4, 0x200, URZ ;  /* 0x0000020004047890 */ /* 0x000fe2000fffe0ff */
[--C-:B------:R-:W-:Y:S02]  /*8b20*/  HADD2.F32 R36, -RZ, R38.reuse.H0_H0 ;  /* 0x20000026ff247230 */ /* 0x100fe40000004100 */
[----:B------:R-:W-:Y:S02]  /*8b30*/  HADD2.F32 R37, -RZ, R38.H1_H1 ;  /* 0x30000026ff257230 */ /* 0x000fe40000004100 */
[--C-:B------:R-:W-:Y:S02]  /*8b40*/  HADD2.F32 R38, -RZ, R39.reuse.H0_H0 ;  /* 0x20000027ff267230 */ /* 0x100fe40000004100 */
[----:B------:R-:W-:Y:S02]  /*8b50*/  HADD2.F32 R39, -RZ, R39.H1_H1 ;  /* 0x30000027ff277230 */ /* 0x000fe40000004100 */
[C---:B--2---:R-:W-:Y:S01]  /*8b60*/  FMUL R0, R24.reuse, R4 ;  /* 0x0000000418007220 */ /* 0x044fe20000400000 */
[----:B-1----:R-:W-:Y:S01]  /*8b70*/  UPRMT UR4, UR5, 0x654, UR4 ;  /* 0x0000065405047896 */ /* 0x002fe20008000004 */
[C---:B------:R-:W-:Y:S01]  /*8b80*/  FMUL R2, R24.reuse, R5 ;  /* 0x0000000518027220 */ /* 0x040fe20000400000 */
[----:B------:R-:W-:Y:S01]  /*8b90*/  FMUL R3, R24, R6 ;  /* 0x0000000618037220 */ /* 0x000fe20000400000 */
[----:B------:R-:W-:Y:S01]  /*8ba0*/  FFMA R0, R26, R20, R0 ;  /* 0x000000141a007223 */ /* 0x000fe20000000000 */
[----:B------:R-:W-:Y:S01]  /*8bb0*/  FMUL R7, R24, R7 ;  /* 0x0000000718077220 */ /* 0x000fe20000400000 */
[C---:B------:R-:W-:Y:S01]  /*8bc0*/  FFMA R2, R26.reuse, R21, R2 ;  /* 0x000000151a027223 */ /* 0x040fe20000000002 */
[----:B------:R-:W-:Y:S01]  /*8bd0*/  FFMA R3, R26, R25, R3 ;  /* 0x000000191a037223 */ /* 0x000fe20000000003 */
[----:B------:R-:W-:Y:S01]  /*8be0*/  FMUL R4, R24, R8 ;  /* 0x0000000818047220 */ /* 0x000fe20000400000 */
[----:B------:R-:W-:Y:S01]  /*8bf0*/  FFMA R7, R26, R27, R7 ;  /* 0x0000001b1a077223 */ /* 0x000fe20000000007 */
[C---:B------:R-:W-:Y:S01]  /*8c00*/  FMUL R5, R24.reuse, R9 ;  /* 0x0000000918057220 */ /* 0x040fe20000400000 */
[C---:B------:R-:W-:Y:S01]  /*8c10*/  FMUL R6, R24.reuse, R10 ;  /* 0x0000000a18067220 */ /* 0x040fe20000400000 */
[----:B------:R-:W-:Y:S01]  /*8c20*/  FMUL R11, R24, R11 ;  /* 0x0000000b180b7220 */ /* 0x000fe20000400000 */
[----:B------:R-:W-:Y:S01]  /*8c30*/  FFMA R4, R26, R28, R4 ;  /* 0x0000001c1a047223 */ /* 0x000fe20000000004 */
[----:B------:R-:W-:Y:S01]  /*8c40*/  F2FP.F16.F32.PACK_AB R28, R2, R0 ;  /* 0x00000000021c723e */ /* 0x000fe200000000ff */
[----:B------:R-:W-:Y:S01]  /*8c50*/  FMUL R8, R24, R12 ;  /* 0x0000000c18087220 */ /* 0x000fe20000400000 */
[----:B------:R-:W-:Y:S01]  /*8c60*/  MOV R0, UR49 ;  /* 0x0000003100007c02 */ /* 0x000fe20008000f00 */
[----:B------:R-:W-:Y:S01]  /*8c70*/  FFMA R5, R26, R29, R5 ;  /* 0x0000001d1a057223 */ /* 0x000fe20000000005 */
[----:B------:R-:W-:Y:S01]  /*8c80*/  FMUL R9, R24, R13 ;  /* 0x0000000d18097220 */ /* 0x000fe20000400000 */
        /* <DEDUP_REMOVED lines=13> */
[----:B------:R-:W-:Y:S01]  /*8d60*/  LEA R0, R0, R53, 0xb ;  /* 0x0000003500007211 */ /* 0x000fe200078e58ff */
[C---:B------:R-:W-:Y:S01]  /*8d70*/  FFMA R13, R26.reuse, R37, R13 ;  /* 0x000000251a0d7223 */ /* 0x040fe2000000000d */
[C---:B------:R-:W-:Y:S01]  /*8d80*/  FFMA R14, R26.reuse, R38, R14 ;  /* 0x000000261a0e7223 */ /* 0x040fe2000000000e */
[----:B------:R-:W-:Y:S01]  /*8d90*/  FFMA R19, R26, R39, R19 ;  /* 0x000000271a137223 */ /* 0x000fe20000000013 */
[----:B------:R-:W-:Y:S01]  /*8da0*/  F2FP.F16.F32.PACK_AB R29, R7, R3 ;  /* 0x00000003071d723e */ /* 0x000fe200000000ff */
[----:B------:R-:W-:Y:S01]  /*8db0*/  SYNCS.ARRIVE.TRANS64.RED.A1T0 RZ, [UR4], RZ ;  /* 0x000000ffffff79a7 */ /* 0x000fe20008100404 */
[----:B------:R-:W-:Y:S02]  /*8dc0*/  F2FP.F16.F32.PACK_AB R30, R5, R4 ;  /* 0x00000004051e723e */ /* 0x000fe400000000ff */
        /* <DEDUP_REMOVED lines=18> */
[----:B------:R-:W-:Y:S02]  /*8ef0*/  ULEA UR5, UR49, UR50, 0xc ;  /* 0x0000003231057291 */ /* 0x000fe4000f8e60ff */
[----:B------:R-:W-:Y:S02]  /*8f00*/  UIADD3 UR41, UPT, UPT, UR53, 0x20, URZ ;  /* 0x0000002035297890 */ /* 0x000fe4000fffe0ff */
[----:B------:R-:W-:Y:S02]  /*8f10*/  UIADD3 UR40, UPT, UPT, UR5, 0x400, URZ ;  /* 0x0000040005287890 */ /* 0x000fe4000fffe0ff */
[----:B--2---:R-:W-:Y:S04]  /*8f20*/  UIADD3 UR4, UP0, UPT, UR6, 0x780, URZ ;  /* 0x0000078006047890 */ /* 0x004fe8000ff1e0ff */
[----:B------:R-:W-:Y:S09]  /*8f30*/  UIADD3.X UR5, UPT, UPT, URZ, UR7, URZ, UP0, !UPT ;  /* 0x00000007ff057290 */ /* 0x000ff200087fe4ff */
[----:B------:R2:W-:Y:S02]  /*8f40*/  UTMASTG.5D [UR40], [UR4] ;  /* 0x00000028040073b5 */ /* 0x0005e40008020000 */
[----:B--2---:R0:W-:Y:S02]  /*8f50*/  UTMACMDFLUSH ;  /* 0x00000000000079b7 */ /* 0x0041e40000000000 */
.L_x_121:
[----:B------:R-:W-:Y:S05]  /*8f60*/  BSYNC.RECONVERGENT B0 ;  /* 0x0000000000007941 */ /* 0x000fea0003800200 */
.L_x_120:
[----:B------:R-:W-:Y:S01]  /*8f70*/  UIADD3 UR4, UPT, UPT, UR49, 0x1, URZ ;  /* 0x0000000131047890 */ /* 0x000fe2000fffe0ff */
[----:B------:R-:W-:Y:S03]  /*8f80*/  BSSY.RECONVERGENT B0, `(.L_x_122) ;  /* 0x0000008000007945 */ /* 0x000fe60003800200 */
[----:B------:R-:W-:Y:S04]  /*8f90*/  UISETP.NE.AND UP0, UPT, UR4, 0x3, UPT ;  /* 0x000000030400788c */ /* 0x000fe8000bf05270 */
[----:B------:R-:W-:Y:S02]  /*8fa0*/  UISETP.EQ.XOR UP1, UPT, UR51, 0x3, !UP0 ;  /* 0x000000033300788c */ /* 0x000fe4000c722a70 */
[----:B------:R-:W-:Y:S04]  /*8fb0*/  USEL UR52, UR4, URZ, UP0 ;  /* 0x000000ff04347287 */ /* 0x000fe80008000000 */
[----:B------:R-:W-:Y:S01]  /*8fc0*/  PLOP3.LUT P0, PT, PT, PT, UP1, 0x80, 0x8 ;  /* 0x000000000008781c */ /* 0x000fe20003f0f018 */
[----:B------:R-:W-:Y:S01]  /*8fd0*/  @!UPT UIADD3 URZ, UPT, UPT, URZ, URZ, URZ ;  /* 0x000000fffffff290 */ /* 0x000fe2000fffe0ff */
[----:B------:R-:W-:Y:S11]  /*8fe0*/  @P1 BRA `(.L_x_123) ;  /* 0x0000000000041947 */ /* 0x000ff60003800000 */
[----:B------:R-:W-:Y:S04]  /*8ff0*/  DEPBAR.LE SB0, 0x1 ;  /* 0x000080400000791a */ /* 0x000fe80000000000 */
.L_x_123:
[----:B------:R-:W-:Y:S05]  /*9000*/  BSYNC.RECONVERGENT B0 ;  /* 0x0000000000007941 */ /* 0x000fea0003800200 */
.L_x_122:
[----:B------:R-:W-:Y:S01]  /*9010*/  BAR.SYNC.DEFER_BLOCKING 0x1, 0x80 ;  /* 0x0042000000007b1d */ /* 0x000fe20000010000 */
[----:B-1----:R-:W-:Y:S01]  /*9020*/  SEL R0, RZ, 0x1, !P0 ;  /* 0x00000001ff007807 */ /* 0x002fe20004000000 */
[----:B------:R-:W-:Y:S01]  /*9030*/  UISETP.NE.AND UP0, UPT, UR55, -0x2, UPT ;  /* 0xfffffffe3700788c */ /* 0x000fe2000bf05270 */
[----:B------:R-:W-:Y:S01]  /*9040*/  ISETP.NE.AND P2, PT, R61, RZ, PT ;  /* 0x000000ff3d00720c */ /* 0x000fe20003f45270 */
[----:B------:R-:W-:Y:S01]  /*9050*/  VIADD R22, R22, 0x1 ;  /* 0x0000000116167836 */ /* 0x000fe20000000000 */
[----:B------:R-:W-:Y:S06]  /*9060*/  LOP3.LUT R52, R52, R0, RZ, 0x3c, !PT ;  /* 0x0000000034347212 */ /* 0x000fec00078e3cff */
[----:B------:R-:W-:Y:S05]  /*9070*/  BRA.U !UP0, `(.L_x_124) ;  /* 0x0000000108307547 */ /* 0x000fea000b800000 */
[----:B------:R-:W-:Y:S01]  /*9080*/  ISETP.NE.U32.OR P0, PT, R65, 0x1, !P2 ;  /* 0x000000014100780c */ /* 0x000fe20005705470 */
[----:B------:R-:W1:Y:S01]  /*9090*/  S2R R0, SR_CgaCtaId ;  /* 0x0000000000007919 */ /* 0x000e620000008800 */
        /* <DEDUP_REMOVED lines=10> */
.L_x_124:
[----:B------:R-:W-:Y:S01]  /*9140*/  R2UR UR5, R48 ;  /* 0x00000000300572ca */ /* 0x000fe200000e0000 */
[----:B------:R-:W-:Y:S01]  /*9150*/  UIADD3 UR55, UPT, UPT, UR55, 0x2, URZ ;  /* 0x0000000237377890 */ /* 0x000fe2000fffe0ff */
[----:B------:R-:W-:Y:S01]  /*9160*/  R2UR UR4, R49 ;  /* 0x00000000310472ca */ /* 0x000fe200000e0000 */
[----:B------:R-:W-:Y:S01]  /*9170*/  IMAD.MOV.U32 R16, RZ, RZ, R62 ;  /* 0x000000ffff107224 */ /* 0x000fe200078e003e */
[----:B------:R-:W-:Y:S02]  /*9180*/  LOP3.LUT P0, RZ, R46, 0x1, RZ, 0xc0, !PT ;  /* 0x000000012eff7812 */ /* 0x000fe4000780c0ff */
[----:B------:R-:W-:Y:S02]  /*9190*/  ISETP.NE.AND P1, PT, R22, 0x2, PT ;  /* 0x000000021600780c */ /* 0x000fe40003f25270 */
[----:B------:R-:W-:Y:S02]  /*91a0*/  LOP3.LUT R50, R50, 0x1, RZ, 0x3c, !PT ;  /* 0x0000000132327812 */ /* 0x000fe400078e3cff */
[----:B-1----:R-:W-:Y:S02]  /*91b0*/  SEL R0, RZ, 0x1, P1 ;  /* 0x00000001ff007807 */ /* 0x002fe40000800000 */
[----:B------:R-:W-:Y:S01]  /*91c0*/  SEL R22, R22, RZ, P1 ;  /* 0x000000ff16167207 */ /* 0x000fe20000800000 */
[----:B------:R-:W-:Y:S01]  /*91d0*/  UIADD3 UR22, UPT, UPT, UR36, UR5, URZ ;  /* 0x0000000524167290 */ /* 0x000fe2000fffe0ff */
[----:B------:R-:W-:Y:S01]  /*91e0*/  LOP3.LUT R51, R51, R0, RZ, 0x3c, !PT ;  /* 0x0000000033337212 */ /* 0x000fe200078e3cff */
[----:B------:R-:W-:Y:S02]  /*91f0*/  UIADD3 UR28, UPT, UPT, UR37, UR4, URZ ;  /* 0x00000004251c7290 */ /* 0x000fe4000fffe0ff */
[----:B------:R-:W-:Y:S10]  /*9200*/  @P0 BRA `(.L_x_125) ;  /* 0xffffffd800280947 */ /* 0x000ff4000383ffff */
[----:B------:R-:W-:Y:S05]  /*9210*/  @!P2 BRA `(.L_x_126) ;  /* 0x000000000048a947 */ /* 0x000fea0003800000 */
[----:B------:R-:W1:Y:S02]  /*9220*/  LDCU.64 UR4, c[0x0][0x990] ;  /* 0x00013200ff0477ac */ /* 0x000e640008000a00 */
[----:B-1----:R-:W-:-:S04]  /*9230*/  UISETP.NE.U32.AND UP0, UPT, UR4, URZ, UPT ;  /* 0x000000ff0400728c */ /* 0x002fc8000bf05070 */
[----:B------:R-:W-:-:S09]  /*9240*/  UISETP.NE.AND.EX UP0, UPT, UR5, URZ, UPT, UP0 ;  /* 0x000000ff0500728c */ /* 0x000fd2000bf05300 */
[----:B------:R-:W-:Y:S05]  /*9250*/  BRA.U UP0, `(.L_x_127) ;  /* 0x00000001000c7547 */ /* 0x000fea000b800000 */
[----:B------:R-:W-:-:S13]  /*9260*/  FSETP.NEU.AND P0, PT, R26, RZ, PT ;  /* 0x000000ff1a00720b */ /* 0x000fda0003f0d000 */
[----:B------:R-:W-:Y:S05]  /*9270*/  @!P0 EXIT ;  /* 0x000000000000894d */ /* 0x000fea0003800000 */
[----:B------:R-:W-:Y:S05]  /*9280*/  BRA `(.L_x_126) ;  /* 0x00000000002c7947 */ /* 0x000fea0003800000 */
.L_x_127:
[----:B------:R-:W-:Y:S01]  /*9290*/  ISETP.NE.AND P0, PT, R64, RZ, PT ;  /* 0x000000ff4000720c */ /* 0x000fe20003f05270 */
[----:B------:R-:W-:-:S12]  /*92a0*/  BSSY.RECONVERGENT B0, `(.L_x_126) ;  /* 0x0000009000007945 */ /* 0x000fd80003800200 */
[----:B------:R-:W-:Y:S05]  /*92b0*/  @P0 BRA `(.L_x_128) ;  /* 0x0000000000140947 */ /* 0x000fea0003800000 */
[----:B------:R-:W1:Y:S02]  /*92c0*/  LDCU.64 UR4, c[0x0][0x988] ;  /* 0x00013100ff0477ac */ /* 0x000e640008000a00 */
[----:B-1----:R-:W-:-:S04]  /*92d0*/  ISETP.NE.U32.AND P0, PT, RZ, UR4, PT ;  /* 0x00000004ff007c0c */ /* 0x002fc8000bf05070 */
[----:B------:R-:W-:-:S13]  /*92e0*/  ISETP.NE.AND.EX P0, PT, RZ, UR5, PT, P0 ;  /* 0x00000005ff007c0c */ /* 0x000fda000bf05300 */
[----:B------:R-:W-:Y:S05]  /*92f0*/  @!P0 EXIT ;  /* 0x000000000000894d */ /* 0x000fea0003800000 */
[----:B------:R-:W-:Y:S05]  /*9300*/  BRA `(.L_x_129) ;  /* 0x0000000000087947 */ /* 0x000fea0003800000 */
.L_x_128:
[----:B------:R-:W-:-:S13]  /*9310*/  FSETP.NEU.AND P0, PT, R26, RZ, PT ;  /* 0x000000ff1a00720b */ /* 0x000fda0003f0d000 */
[----:B------:R-:W-:Y:S05]  /*9320*/  @!P0 EXIT ;  /* 0x000000000000894d */ /* 0x000fea0003800000 */
.L_x_129:
[----:B------:R-:W-:Y:S05]  /*9330*/  BSYNC.RECONVERGENT B0 ;  /* 0x0000000000007941 */ /* 0x000fea0003800200 */
.L_x_126:
[----:B------:R-:W1:Y:S01]  /*9340*/  S2UR UR5, SR_CgaCtaId ;  /* 0x00000000000579c3 */ /* 0x000e620000008800 */
[----:B------:R-:W-:Y:S01]  /*9350*/  ULEA UR4, UR56, UR50, 0x3 ;  /* 0x0000003238047291 */ /* 0x000fe2000f8e18ff */
[----:B------:R-:W-:-:S04]  /*9360*/  DEPBAR.LE SB0, 0x0 ;  /* 0x000080000000791a */ /* 0x000fc80000000000 */
[----:B------:R-:W-:-:S04]  /*9370*/  UIADD3 UR4, UPT, UPT, UR4, 0x1b8, URZ ;  /* 0x000001b804047890 */ /* 0x000fc8000fffe0ff */
[----:B-1----:R-:W-:-:S09]  /*9380*/  UPRMT UR4, UR5, 0x654, UR4 ;  /* 0x0000065405047896 */ /* 0x002fd20008000004 */
[----:B------:R-:W-:Y:S01]  /*9390*/  SYNCS.ARRIVE.TRANS64.RED.A1T0 RZ, [UR4], RZ ;  /* 0x000000ffffff79a7 */ /* 0x000fe20008100404 */
[----:B------:R-:W-:Y:S05]  /*93a0*/  EXIT ;  /* 0x000000000000794d */ /* 0x000fea0003800000 */
.L_x_20:
[----:B------:R-:W-:Y:S07]  /*93b0*/  MOV R0, UR41 ;  /* 0x0000002900007c02 */ /* 0x000fee0008000f00 */
.L_x_130:
[----:B--2---:R2:W4:Y:S02]  /*93c0*/  SYNCS.PHASECHK.TRANS64.TRYWAIT P0, [R0+URZ+0xd0], R4 ;  /* 0x0000d004000075a7 */ /* 0x00452400080011ff */
[----:B----4-:R-:W-:Y:S05]  /*93d0*/  @!P0 NANOSLEEP.SYNCS 0x989680 ;  /* 0x009896800000895d */ /* 0x010fea0003900000 */
[----:B------:R-:W4:Y:S02]  /*93e0*/  @!P0 SYNCS.PHASECHK.TRANS64 P0, [R0+URZ+0xd0], R4 ;  /* 0x0000d004000085a7 */ /* 0x000f2400080010ff */
[----:B----4-:R-:W-:Y:S05]  /*93f0*/  @!P0 BRA `(.L_x_130) ;  /* 0xfffffffc00f08947 */ /* 0x010fea000383ffff */
[----:B------:R-:W-:Y:S05]  /*9400*/  BRA `(.L_x_19) ;  /* 0xffffff8c00107947 */ /* 0x000fea000383ffff */
.L_x_26:
[----:B-1----:R-:W-:Y:S07]  /*9410*/  MOV R0, UR33 ;  /* 0x0000002100007c02 */ /* 0x002fee0008000f00 */
.L_x_131:
[----:B-1----:R1:W2:Y:S02]  /*9420*/  SYNCS.PHASECHK.TRANS64.TRYWAIT P0, [R0+URZ+0xd0], R4 ;  /* 0x0000d004000075a7 */ /* 0x0022a400080011ff */
[----:B--2---:R-:W-:Y:S05]  /*9430*/  @!P0 NANOSLEEP.SYNCS 0x989680 ;  /* 0x009896800000895d */ /* 0x004fea0003900000 */
[----:B------:R-:W2:Y:S02]  /*9440*/  @!P0 SYNCS.PHASECHK.TRANS64 P0, [R0+URZ+0xd0], R4 ;  /* 0x0000d004000085a7 */ /* 0x000ea400080010ff */
[----:B--2---:R-:W-:Y:S05]  /*9450*/  @!P0 BRA `(.L_x_131) ;  /* 0xfffffffc00f08947 */ /* 0x004fea000383ffff */
[----:B------:R-:W-:Y:S05]  /*9460*/  BRA `(.L_x_25) ;  /* 0xffffff9000687947 */ /* 0x000fea000383ffff */
.L_x_30:
[----:B-1----:R-:W-:-:S07]  /*9470*/  MOV R0, UR44 ;  /* 0x0000002c00007c02 */ /* 0x002fce0008000f00 */
.L_x_132:
[----:B-1----:R1:W2:Y:S02]  /*9480*/  SYNCS.PHASECHK.TRANS64.TRYWAIT P0, [R0+URZ+0x1e0], R3 ;  /* 0x0001e003000075a7 */ /* 0x0022a400080011ff */
[----:B--2---:R-:W-:Y:S05]  /*9490*/  @!P0 NANOSLEEP.SYNCS 0x989680 ;  /* 0x009896800000895d */ /* 0x004fea0003900000 */
[----:B------:R-:W2:Y:S02]  /*94a0*/  @!P0 SYNCS.PHASECHK.TRANS64 P0, [R0+URZ+0x1e0], R3 ;  /* 0x0001e003000085a7 */ /* 0x000ea400080010ff */
[----:B--2---:R-:W-:Y:S05]  /*94b0*/  @!P0 BRA `(.L_x_132) ;  /* 0xfffffffc00f08947 */ /* 0x004fea000383ffff */
[----:B------:R-:W-:Y:S05]  /*94c0*/  BRA `(.L_x_133) ;  /* 0xffffff9400447947 */ /* 0x000fea000383ffff */
.L_x_34:
[----:B------:R-:W-:-:S07]  /*94d0*/  MOV R0, UR4 ;  /* 0x0000000400007c02 */ /* 0x000fce0008000f00 */
.L_x_134:
[----:B-1----:R1:W2:Y:S02]  /*94e0*/  SYNCS.PHASECHK.TRANS64.TRYWAIT P0, [R0+URZ], R2 ;  /* 0x00000002000075a7 */ /* 0x0022a400080011ff */
[----:B--2---:R-:W-:Y:S05]  /*94f0*/  @!P0 NANOSLEEP.SYNCS 0x989680 ;  /* 0x009896800000895d */ /* 0x004fea0003900000 */
[----:B------:R-:W2:Y:S02]  /*9500*/  @!P0 SYNCS.PHASECHK.TRANS64 P0, [R0+URZ], R2 ;  /* 0x00000002000085a7 */ /* 0x000ea400080010ff */
[----:B--2---:R-:W-:Y:S05]  /*9510*/  @!P0 BRA `(.L_x_134) ;  /* 0xfffffffc00f08947 */ /* 0x004fea000383ffff */
[----:B------:R-:W-:Y:S05]  /*9520*/  BRA `(.L_x_135) ;  /* 0xffffff9800d87947 */ /* 0x000fea000383ffff */
.L_x_35:
[----:B------:R-:W-:-:S07]  /*9530*/  MOV R0, UR5 ;  /* 0x0000000500007c02 */ /* 0x000fce0008000f00 */
.L_x_136:
[----:B-1----:R1:W2:Y:S02]  /*9540*/  SYNCS.PHASECHK.TRANS64.TRYWAIT P0, [R0+URZ], R2 ;  /* 0x00000002000075a7 */ /* 0x0022a400080011ff */
[----:B--2---:R-:W-:Y:S05]  /*9550*/  @!P0 NANOSLEEP.SYNCS 0x989680 ;  /* 0x009896800000895d */ /* 0x004fea0003900000 */
[----:B------:R-:W2:Y:S02]  /*9560*/  @!P0 SYNCS.PHASECHK.TRANS64 P0, [R0+URZ], R2 ;  /* 0x00000002000085a7 */ /* 0x000ea400080010ff */
[----:B--2---:R-:W-:Y:S05]  /*9570*/  @!P0 BRA `(.L_x_136) ;  /* 0xfffffffc00f08947 */ /* 0x004fea000383ffff */
[----:B------:R-:W-:Y:S05]  /*9580*/  BRA `(.L_x_137) ;  /* 0xffffff9800e87947 */ /* 0x000fea000383ffff */
.L_x_36:
[----:B------:R-:W-:-:S07]  /*9590*/  MOV R0, UR5 ;  /* 0x0000000500007c02 */ /* 0x000fce0008000f00 */
.L_x_138:
[----:B-1----:R1:W2:Y:S02]  /*95a0*/  SYNCS.PHASECHK.TRANS64.TRYWAIT P0, [R0+URZ], R2 ;  /* 0x00000002000075a7 */ /* 0x0022a400080011ff */
[----:B--2---:R-:W-:Y:S05]  /*95b0*/  @!P0 NANOSLEEP.SYNCS 0x989680 ;  /* 0x009896800000895d */ /* 0x004fea0003900000 */
[----:B------:R-:W2:Y:S02]  /*95c0*/  @!P0 SYNCS.PHASECHK.TRANS64 P0, [R0+URZ], R2 ;  /* 0x00000002000085a7 */ /* 0x000ea400080010ff */
[----:B--2---:R-:W-:Y:S05]  /*95d0*/  @!P0 BRA `(.L_x_138) ;  /* 0xfffffffc00f08947 */ /* 0x004fea000383ffff */
[----:B------:R-:W-:Y:S05]  /*95e0*/  BRA `(.L_x_139) ;  /* 0xffffff9800f87947 */ /* 0x000fea000383ffff */
.L_x_37:
[----:B------:R-:W-:-:S07]  /*95f0*/  MOV R0, UR5 ;  /* 0x0000000500007c02 */ /* 0x000fce0008000f00 */
.L_x_140:
[----:B-1----:R1:W2:Y:S02]  /*9600*/  SYNCS.PHASECHK.TRANS64.TRYWAIT P0, [R0+URZ], R2 ;  /* 0x00000002000075a7 */ /* 0x0022a400080011ff */
[----:B--2---:R-:W-:Y:S05]  /*9610*/  @!P0 NANOSLEEP.SYNCS 0x989680 ;  /* 0x009896800000895d */ /* 0x004fea0003900000 */
[----:B------:R-:W2:Y:S02]  /*9620*/  @!P0 SYNCS.PHASECHK.TRANS64 P0, [R0+URZ], R2 ;  /* 0x00000002000085a7 */ /* 0x000ea400080010ff */
[----:B--2---:R-:W-:Y:S05]  /*9630*/  @!P0 BRA `(.L_x_140) ;  /* 0xfffffffc00f08947 */ /* 0x004fea000383ffff */
[----:B------:R-:W-:Y:S05]  /*9640*/  BRA `(.L_x_141) ;  /* 0xffffff9c00087947 */ /* 0x000fea000383ffff */
.L_x_38:
[----:B------:R-:W-:-:S07]  /*9650*/  MOV R0, UR5 ;  /* 0x0000000500007c02 */ /* 0x000fce0008000f00 */
.L_x_142:
[----:B-1----:R1:W2:Y:S02]  /*9660*/  SYNCS.PHASECHK.TRANS64.TRYWAIT P0, [R0+URZ], R2 ;  /* 0x00000002000075a7 */ /* 0x0022a400080011ff */
[----:B--2---:R-:W-:Y:S05]  /*9670*/  @!P0 NANOSLEEP.SYNCS 0x989680 ;  /* 0x009896800000895d */ /* 0x004fea0003900000 */
[----:B------:R-:W2:Y:S02]  /*9680*/  @!P0 SYNCS.PHASECHK.TRANS64 P0, [R0+URZ], R2 ;  /* 0x00000002000085a7 */ /* 0x000ea400080010ff */
[----:B--2---:R-:W-:Y:S05]  /*9690*/  @!P0 BRA `(.L_x_142) ;  /* 0xfffffffc00f08947 */ /* 0x004fea000383ffff */
[----:B------:R-:W-:Y:S05]  /*96a0*/  BRA `(.L_x_143) ;  /* 0xffffff9c00187947 */ /* 0x000fea000383ffff */
.L_x_39:
[----:B------:R-:W-:-:S07]  /*96b0*/  MOV R0, UR5 ;  /* 0x0000000500007c02 */ /* 0x000fce0008000f00 */
.L_x_144:
[----:B-1----:R1:W2:Y:S02]  /*96c0*/  SYNCS.PHASECHK.TRANS64.TRYWAIT P0, [R0+URZ], R2 ;  /* 0x00000002000075a7 */ /* 0x0022a400080011ff */
[----:B--2---:R-:W-:Y:S05]  /*96d0*/  @!P0 NANOSLEEP.SYNCS 0x989680 ;  /* 0x009896800000895d */ /* 0x004fea0003900000 */
[----:B------:R-:W2:Y:S02]  /*96e0*/  @!P0 SYNCS.PHASECHK.TRANS64 P0, [R0+URZ], R2 ;  /* 0x00000002000085a7 */ /* 0x000ea400080010ff */
[----:B--2---:R-:W-:Y:S05]  /*96f0*/  @!P0 BRA `(.L_x_144) ;  /* 0xfffffffc00f08947 */ /* 0x004fea000383ffff */
[----:B------:R-:W-:Y:S05]  /*9700*/  BRA `(.L_x_145) ;  /* 0xffffff9c00287947 */ /* 0x000fea000383ffff */
.L_x_40:
[----:B------:R-:W-:-:S07]  /*9710*/  MOV R0, UR5 ;  /* 0x0000000500007c02 */ /* 0x000fce0008000f00 */
.L_x_146:
[----:B-1----:R1:W2:Y:S02]  /*9720*/  SYNCS.PHASECHK.TRANS64.TRYWAIT P0, [R0+URZ], R2 ;  /* 0x00000002000075a7 */ /* 0x0022a400080011ff */
[----:B--2---:R-:W-:Y:S05]  /*9730*/  @!P0 NANOSLEEP.SYNCS 0x989680 ;  /* 0x009896800000895d */ /* 0x004fea0003900000 */
[----:B------:R-:W2:Y:S02]  /*9740*/  @!P0 SYNCS.PHASECHK.TRANS64 P0, [R0+URZ], R2 ;  /* 0x00000002000085a7 */ /* 0x000ea400080010ff */
[----:B--2---:R-:W-:Y:S05]  /*9750*/  @!P0 BRA `(.L_x_146) ;  /* 0xfffffffc00f08947 */ /* 0x004fea000383ffff */
[----:B------:R-:W-:Y:S05]  /*9760*/  BRA `(.L_x_147) ;  /* 0xffffff9c00387947 */ /* 0x000fea000383ffff */
.L_x_41:
[----:B------:R-:W-:-:S07]  /*9770*/  MOV R0, UR5 ;  /* 0x0000000500007c02 */ /* 0x000fce0008000f00 */
.L_x_148:
[----:B-1----:R1:W2:Y:S02]  /*9780*/  SYNCS.PHASECHK.TRANS64.TRYWAIT P0, [R0+URZ], R2 ;  /* 0x00000002000075a7 */ /* 0x0022a400080011ff */
[----:B--2---:R-:W-:Y:S05]  /*9790*/  @!P0 NANOSLEEP.SYNCS 0x989680 ;  /* 0x009896800000895d */ /* 0x004fea0003900000 */
[----:B------:R-:W2:Y:S02]  /*97a0*/  @!P0 SYNCS.PHASECHK.TRANS64 P0, [R0+URZ], R2 ;  /* 0x00000002000085a7 */ /* 0x000ea400080010ff */
[----:B--2---:R-:W-:Y:S05]  /*97b0*/  @!P0 BRA `(.L_x_148) ;  /* 0xfffffffc00f08947 */ /* 0x004fea000383ffff */
[----:B------:R-:W-:Y:S05]  /*97c0*/  BRA `(.L_x_149) ;  /* 0xffffff9c00487947 */ /* 0x000fea000383ffff */
.L_x_42:
[----:B------:R-:W-:-:S07]  /*97d0*/  MOV R0, UR5 ;  /* 0x0000000500007c02 */ /* 0x000fce0008000f00 */
.L_x_150:
[----:B-1----:R1:W2:Y:S02]  /*97e0*/  SYNCS.PHASECHK.TRANS64.TRYWAIT P0, [R0+URZ], R2 ;  /* 0x00000002000075a7 */ /* 0x0022a400080011ff */
[----:B--2---:R-:W-:Y:S05]  /*97f0*/  @!P0 NANOSLEEP.SYNCS 0x989680 ;  /* 0x009896800000895d */ /* 0x004fea0003900000 */
[----:B------:R-:W2:Y:S02]  /*9800*/  @!P0 SYNCS.PHASECHK.TRANS64 P0, [R0+URZ], R2 ;  /* 0x00000002000085a7 */ /* 0x000ea400080010ff */
[----:B--2---:R-:W-:Y:S05]  /*9810*/  @!P0 BRA `(.L_x_150) ;  /* 0xfffffffc00f08947 */ /* 0x004fea000383ffff */
[----:B------:R-:W-:Y:S05]  /*9820*/  BRA `(.L_x_151) ;  /* 0xffffff9c00587947 */ /* 0x000fea000383ffff */
.L_x_43:
[----:B------:R-:W-:-:S07]  /*9830*/  MOV R0, UR5 ;  /* 0x0000000500007c02 */ /* 0x000fce0008000f00 */
.L_x_152:
[----:B-1----:R1:W2:Y:S02]  /*9840*/  SYNCS.PHASECHK.TRANS64.TRYWAIT P0, [R0+URZ], R2 ;  /* 0x00000002000075a7 */ /* 0x0022a400080011ff */
[----:B--2---:R-:W-:Y:S05]  /*9850*/  @!P0 NANOSLEEP.SYNCS 0x989680 ;  /* 0x009896800000895d */ /* 0x004fea0003900000 */
[----:B------:R-:W2:Y:S02]  /*9860*/  @!P0 SYNCS.PHASECHK.TRANS64 P0, [R0+URZ], R2 ;  /* 0x00000002000085a7 */ /* 0x000ea400080010ff */
[----:B--2---:R-:W-:Y:S05]  /*9870*/  @!P0 BRA `(.L_x_152) ;  /* 0xfffffffc00f08947 */ /* 0x004fea000383ffff */
[----:B------:R-:W-:Y:S05]  /*9880*/  BRA `(.L_x_153) ;  /* 0xffffff9c00687947 */ /* 0x000fea000383ffff */
.L_x_44:
[----:B------:R-:W-:-:S07]  /*9890*/  MOV R0, UR5 ;  /* 0x0000000500007c02 */ /* 0x000fce0008000f00 */
.L_x_154:
[----:B-1----:R1:W2:Y:S02]  /*98a0*/  SYNCS.PHASECHK.TRANS64.TRYWAIT P0, [R0+URZ], R2 ;  /* 0x00000002000075a7 */ /* 0x0022a400080011ff */
[----:B--2---:R-:W-:Y:S05]  /*98b0*/  @!P0 NANOSLEEP.SYNCS 0x989680 ;  /* 0x009896800000895d */ /* 0x004fea0003900000 */
[----:B------:R-:W2:Y:S02]  /*98c0*/  @!P0 SYNCS.PHASECHK.TRANS64 P0, [R0+URZ], R2 ;  /* 0x00000002000085a7 */ /* 0x000ea400080010ff */
[----:B--2---:R-:W-:Y:S05]  /*98d0*/  @!P0 BRA `(.L_x_154) ;  /* 0xfffffffc00f08947 */ /* 0x004fea000383ffff */
[----:B------:R-:W-:Y:S05]  /*98e0*/  BRA `(.L_x_155) ;  /* 0xffffff9c00787947 */ /* 0x000fea000383ffff */
.L_x_45:
[----:B------:R-:W-:-:S07]  /*98f0*/  MOV R0, UR5 ;  /* 0x0000000500007c02 */ /* 0x000fce0008000f00 */
.L_x_156:
[----:B-1----:R1:W2:Y:S02]  /*9900*/  SYNCS.PHASECHK.TRANS64.TRYWAIT P0, [R0+URZ], R2 ;  /* 0x00000002000075a7 */ /* 0x0022a400080011ff */
[----:B--2---:R-:W-:Y:S05]  /*9910*/  @!P0 NANOSLEEP.SYNCS 0x989680 ;  /* 0x009896800000895d */ /* 0x004fea0003900000 */
[----:B------:R-:W2:Y:S02]  /*9920*/  @!P0 SYNCS.PHASECHK.TRANS64 P0, [R0+URZ], R2 ;  /* 0x00000002000085a7 */ /* 0x000ea400080010ff */
[----:B--2---:R-:W-:Y:S05]  /*9930*/  @!P0 BRA `(.L_x_156) ;  /* 0xfffffffc00f08947 */ /* 0x004fea000383ffff */
[----:B------:R-:W-:Y:S05]  /*9940*/  BRA `(.L_x_157) ;  /* 0xffffff9c00887947 */ /* 0x000fea000383ffff */
.L_x_46:
[----:B------:R-:W-:-:S07]  /*9950*/  MOV R0, UR5 ;  /* 0x0000000500007c02 */ /* 0x000fce0008000f00 */
.L_x_158:
[----:B-1----:R1:W2:Y:S02]  /*9960*/  SYNCS.PHASECHK.TRANS64.TRYWAIT P0, [R0+URZ], R2 ;  /* 0x00000002000075a7 */ /* 0x0022a400080011ff */
[----:B--2---:R-:W-:Y:S05]  /*9970*/  @!P0 NANOSLEEP.SYNCS 0x989680 ;  /* 0x009896800000895d */ /* 0x004fea0003900000 */
[----:B------:R-:W2:Y:S02]  /*9980*/  @!P0 SYNCS.PHASECHK.TRANS64 P0, [R0+URZ], R2 ;  /* 0x00000002000085a7 */ /* 0x000ea400080010ff */
[----:B--2---:R-:W-:Y:S05]  /*9990*/  @!P0 BRA `(.L_x_158) ;  /* 0xfffffffc00f08947 */ /* 0x004fea000383ffff */
[----:B------:R-:W-:Y:S05]  /*99a0*/  BRA `(.L_x_159) ;  /* 0xffffff9c00987947 */ /* 0x000fea000383ffff */
.L_x_47:
[----:B------:R-:W-:-:S07]  /*99b0*/  MOV R0, UR5 ;  /* 0x0000000500007c02 */ /* 0x000fce0008000f00 */
.L_x_160:
[----:B-1----:R1:W2:Y:S02]  /*99c0*/  SYNCS.PHASECHK.TRANS64.TRYWAIT P0, [R0+URZ], R2 ;  /* 0x00000002000075a7 */ /* 0x0022a400080011ff */
[----:B--2---:R-:W-:Y:S05]  /*99d0*/  @!P0 NANOSLEEP.SYNCS 0x989680 ;  /* 0x009896800000895d */ /* 0x004fea0003900000 */
[----:B------:R-:W2:Y:S02]  /*99e0*/  @!P0 SYNCS.PHASECHK.TRANS64 P0, [R0+URZ], R2 ;  /* 0x00000002000085a7 */ /* 0x000ea400080010ff */
[----:B--2---:R-:W-:Y:S05]  /*99f0*/  @!P0 BRA `(.L_x_160) ;  /* 0xfffffffc00f08947 */ /* 0x004fea000383ffff */
[----:B------:R-:W-:Y:S05]  /*9a00*/  BRA `(.L_x_161) ;  /* 0xffffff9c00a87947 */ /* 0x000fea000383ffff */
.L_x_48:
[----:B------:R-:W-:-:S07]  /*9a10*/  MOV R0, UR5 ;  /* 0x0000000500007c02 */ /* 0x000fce0008000f00 */
.L_x_162:
[----:B-1----:R1:W2:Y:S02]  /*9a20*/  SYNCS.PHASECHK.TRANS64.TRYWAIT P0, [R0+URZ], R2 ;  /* 0x00000002000075a7 */ /* 0x0022a400080011ff */
[----:B--2---:R-:W-:Y:S05]  /*9a30*/  @!P0 NANOSLEEP.SYNCS 0x989680 ;  /* 0x009896800000895d */ /* 0x004fea0003900000 */
[----:B------:R-:W2:Y:S02]  /*9a40*/  @!P0 SYNCS.PHASECHK.TRANS64 P0, [R0+URZ], R2 ;  /* 0x00000002000085a7 */ /* 0x000ea400080010ff */
[----:B--2---:R-:W-:Y:S05]  /*9a50*/  @!P0 BRA `(.L_x_162) ;  /* 0xfffffffc00f08947 */ /* 0x004fea000383ffff */
[----:B------:R-:W-:Y:S05]  /*9a60*/  BRA `(.L_x_163) ;  /* 0xffffff9c00b87947 */ /* 0x000fea000383ffff */
.L_x_49:
[----:B------:R-:W-:-:S07]  /*9a70*/  MOV R0, UR5 ;  /* 0x0000000500007c02 */ /* 0x000fce0008000f00 */
.L_x_164:
[----:B-1----:R1:W2:Y:S02]  /*9a80*/  SYNCS.PHASECHK.TRANS64.TRYWAIT P0, [R0+URZ], R2 ;  /* 0x00000002000075a7 */ /* 0x0022a400080011ff */
[----:B--2---:R-:W-:Y:S05]  /*9a90*/  @!P0 NANOSLEEP.SYNCS 0x989680 ;  /* 0x009896800000895d */ /* 0x004fea0003900000 */
[----:B------:R-:W2:Y:S02]  /*9aa0*/  @!P0 SYNCS.PHASECHK.TRANS64 P0, [R0+URZ], R2 ;  /* 0x00000002000085a7 */ /* 0x000ea400080010ff */
[----:B--2---:R-:W-:Y:S05]  /*9ab0*/  @!P0 BRA `(.L_x_164) ;  /* 0xfffffffc00f08947 */ /* 0x004fea000383ffff */
[----:B------:R-:W-:Y:S05]  /*9ac0*/  BRA `(.L_x_165) ;  /* 0xffffff9c00c87947 */ /* 0x000fea000383ffff */
.L_x_50:
[----:B------:R-:W-:-:S07]  /*9ad0*/  MOV R0, UR5 ;  /* 0x0000000500007c02 */ /* 0x000fce0008000f00 */
.L_x_166:
[----:B-1----:R1:W2:Y:S02]  /*9ae0*/  SYNCS.PHASECHK.TRANS64.TRYWAIT P0, [R0+URZ], R2 ;  /* 0x00000002000075a7 */ /* 0x0022a400080011ff */
[----:B--2---:R-:W-:Y:S05]  /*9af0*/  @!P0 NANOSLEEP.SYNCS 0x989680 ;  /* 0x009896800000895d */ /* 0x004fea0003900000 */
[----:B------:R-:W2:Y:S02]  /*9b00*/  @!P0 SYNCS.PHASECHK.TRANS64 P0, [R0+URZ], R2 ;  /* 0x00000002000085a7 */ /* 0x000ea400080010ff */
[----:B--2---:R-:W-:Y:S05]  /*9b10*/  @!P0 BRA `(.L_x_166) ;  /* 0xfffffffc00f08947 */ /* 0x004fea000383ffff */
[----:B------:R-:W-:Y:S05]  /*9b20*/  BRA `(.L_x_167) ;  /* 0xffffff9c00d87947 */ /* 0x000fea000383ffff */
.L_x_51:
[----:B------:R-:W-:-:S07]  /*9b30*/  MOV R0, UR5 ;  /* 0x0000000500007c02 */ /* 0x000fce0008000f00 */
.L_x_168:
[----:B-1----:R1:W2:Y:S02]  /*9b40*/  SYNCS.PHASECHK.TRANS64.TRYWAIT P0, [R0+URZ], R2 ;  /* 0x00000002000075a7 */ /* 0x0022a400080011ff */
[----:B--2---:R-:W-:Y:S05]  /*9b50*/  @!P0 NANOSLEEP.SYNCS 0x989680 ;  /* 0x009896800000895d */ /* 0x004fea0003900000 */
[----:B------:R-:W2:Y:S02]  /*9b60*/  @!P0 SYNCS.PHASECHK.TRANS64 P0, [R0+URZ], R2 ;  /* 0x00000002000085a7 */ /* 0x000ea400080010ff */
[----:B--2---:R-:W-:Y:S05]  /*9b70*/  @!P0 BRA `(.L_x_168) ;  /* 0xfffffffc00f08947 */ /* 0x004fea000383ffff */
[----:B------:R-:W-:Y:S05]  /*9b80*/  BRA `(.L_x_169) ;  /* 0xffffff9c00e87947 */ /* 0x000fea000383ffff */
.L_x_52:
[----:B------:R-:W-:-:S07]  /*9b90*/  MOV R0, UR5 ;  /* 0x0000000500007c02 */ /* 0x000fce0008000f00 */
.L_x_170:
[----:B-1----:R1:W2:Y:S02]  /*9ba0*/  SYNCS.PHASECHK.TRANS64.TRYWAIT P0, [R0+URZ], R2 ;  /* 0x00000002000075a7 */ /* 0x0022a400080011ff */
[----:B--2---:R-:W-:Y:S05]  /*9bb0*/  @!P0 NANOSLEEP.SYNCS 0x989680 ;  /* 0x009896800000895d */ /* 0x004fea0003900000 */
[----:B------:R-:W2:Y:S02]  /*9bc0*/  @!P0 SYNCS.PHASECHK.TRANS64 P0, [R0+URZ], R2 ;  /* 0x00000002000085a7 */ /* 0x000ea400080010ff */
[----:B--2---:R-:W-:Y:S05]  /*9bd0*/  @!P0 BRA `(.L_x_170) ;  /* 0xfffffffc00f08947 */ /* 0x004fea000383ffff */
[----:B------:R-:W-:Y:S05]  /*9be0*/  BRA `(.L_x_171) ;  /* 0xffffff9c00f87947 */ /* 0x000fea000383ffff */
.L_x_53:
[----:B------:R-:W-:-:S07]  /*9bf0*/  MOV R0, UR5 ;  /* 0x0000000500007c02 */ /* 0x000fce0008000f00 */
.L_x_172:
[----:B-1----:R1:W2:Y:S02]  /*9c00*/  SYNCS.PHASECHK.TRANS64.TRYWAIT P0, [R0+URZ], R2 ;  /* 0x00000002000075a7 */ /* 0x0022a400080011ff */
[----:B--2---:R-:W-:Y:S05]  /*9c10*/  @!P0 NANOSLEEP.SYNCS 0x989680 ;  /* 0x009896800000895d */ /* 0x004fea0003900000 */
[----:B------:R-:W2:Y:S02]  /*9c20*/  @!P0 SYNCS.PHASECHK.TRANS64 P0, [R0+URZ], R2 ;  /* 0x00000002000085a7 */ /* 0x000ea400080010ff */
[----:B--2---:R-:W-:Y:S05]  /*9c30*/  @!P0 BRA `(.L_x_172) ;  /* 0xfffffffc00f08947 */ /* 0x004fea000383ffff */
[----:B------:R-:W-:Y:S05]  /*9c40*/  BRA `(.L_x_173) ;  /* 0xffffffa000087947 */ /* 0x000fea000383ffff */
.L_x_54:
[----:B------:R-:W-:-:S07]  /*9c50*/  MOV R0, UR5 ;  /* 0x0000000500007c02 */ /* 0x000fce0008000f00 */
.L_x_174:
[----:B-1----:R1:W2:Y:S02]  /*9c60*/  SYNCS.PHASECHK.TRANS64.TRYWAIT P0, [R0+URZ], R2 ;  /* 0x00000002000075a7 */ /* 0x0022a400080011ff */
[----:B--2---:R-:W-:Y:S05]  /*9c70*/  @!P0 NANOSLEEP.SYNCS 0x989680 ;  /* 0x009896800000895d */ /* 0x004fea0003900000 */
[----:B------:R-:W2:Y:S02]  /*9c80*/  @!P0 SYNCS.PHASECHK.TRANS64 P0, [R0+URZ], R2 ;  /* 0x00000002000085a7 */ /* 0x000ea400080010ff */
[----:B--2---:R-:W-:Y:S05]  /*9c90*/  @!P0 BRA `(.L_x_174) ;  /* 0xfffffffc00f08947 */ /* 0x004fea000383ffff */
[----:B------:R-:W-:Y:S05]  /*9ca0*/  BRA `(.L_x_175) ;  /* 0xffffffa000187947 */ /* 0x000fea000383ffff */
.L_x_55:
[----:B------:R-:W-:-:S07]  /*9cb0*/  MOV R0, UR5 ;  /* 0x0000000500007c02 */ /* 0x000fce0008000f00 */
.L_x_176:
[----:B-1----:R1:W2:Y:S02]  /*9cc0*/  SYNCS.PHASECHK.TRANS64.TRYWAIT P0, [R0+URZ], R2 ;  /* 0x00000002000075a7 */ /* 0x0022a400080011ff */
[----:B--2---:R-:W-:Y:S05]  /*9cd0*/  @!P0 NANOSLEEP.SYNCS 0x989680 ;  /* 0x009896800000895d */ /* 0x004fea0003900000 */
[----:B------:R-:W2:Y:S02]  /*9ce0*/  @!P0 SYNCS.PHASECHK.TRANS64 P0, [R0+URZ], R2 ;  /* 0x00000002000085a7 */ /* 0x000ea400080010ff */
[----:B--2---:R-:W-:Y:S05]  /*9cf0*/  @!P0 BRA `(.L_x_176) ;  /* 0xfffffffc00f08947 */ /* 0x004fea000383ffff */
[----:B------:R-:W-:Y:S05]  /*9d00*/  BRA `(.L_x_177) ;  /* 0xffffffa000287947 */ /* 0x000fea000383ffff */
.L_x_56:
[----:B------:R-:W-:-:S07]  /*9d10*/  MOV R0, UR5 ;  /* 0x0000000500007c02 */ /* 0x000fce0008000f00 */
.L_x_178:
[----:B-1----:R1:W2:Y:S02]  /*9d20*/  SYNCS.PHASECHK.TRANS64.TRYWAIT P0, [R0+URZ], R2 ;  /* 0x00000002000075a7 */ /* 0x0022a400080011ff */
[----:B--2---:R-:W-:Y:S05]  /*9d30*/  @!P0 NANOSLEEP.SYNCS 0x989680 ;  /* 0x009896800000895d */ /* 0x004fea0003900000 */
[----:B------:R-:W2:Y:S02]  /*9d40*/  @!P0 SYNCS.PHASECHK.TRANS64 P0, [R0+URZ], R2 ;  /* 0x00000002000085a7 */ /* 0x000ea400080010ff */
[----:B--2---:R-:W-:Y:S05]  /*9d50*/  @!P0 BRA `(.L_x_178) ;  /* 0xfffffffc00f08947 */ /* 0x004fea000383ffff */
[----:B------:R-:W-:Y:S05]  /*9d60*/  BRA `(.L_x_179) ;  /* 0xffffffa000387947 */ /* 0x000fea000383ffff */
.L_x_57:
[----:B------:R-:W-:-:S07]  /*9d70*/  MOV R0, UR5 ;  /* 0x0000000500007c02 */ /* 0x000fce0008000f00 */
.L_x_180:
[----:B-1----:R1:W2:Y:S02]  /*9d80*/  SYNCS.PHASECHK.TRANS64.TRYWAIT P0, [R0+URZ], R2 ;  /* 0x00000002000075a7 */ /* 0x0022a400080011ff */
[----:B--2---:R-:W-:Y:S05]  /*9d90*/  @!P0 NANOSLEEP.SYNCS 0x989680 ;  /* 0x009896800000895d */ /* 0x004fea0003900000 */
[----:B------:R-:W2:Y:S02]  /*9da0*/  @!P0 SYNCS.PHASECHK.TRANS64 P0, [R0+URZ], R2 ;  /* 0x00000002000085a7 */ /* 0x000ea400080010ff */
[----:B--2---:R-:W-:Y:S05]  /*9db0*/  @!P0 BRA `(.L_x_180) ;  /* 0xfffffffc00f08947 */ /* 0x004fea000383ffff */
[----:B------:R-:W-:Y:S05]  /*9dc0*/  BRA `(.L_x_181) ;  /* 0xffffffa000487947 */ /* 0x000fea000383ffff */
.L_x_58:
[----:B------:R-:W-:-:S07]  /*9dd0*/  MOV R0, UR5 ;  /* 0x0000000500007c02 */ /* 0x000fce0008000f00 */
.L_x_182:
[----:B-1----:R1:W2:Y:S02]  /*9de0*/  SYNCS.PHASECHK.TRANS64.TRYWAIT P0, [R0+URZ], R2 ;  /* 0x00000002000075a7 */ /* 0x0022a400080011ff */
[----:B--2---:R-:W-:Y:S05]  /*9df0*/  @!P0 NANOSLEEP.SYNCS 0x989680 ;  /* 0x009896800000895d */ /* 0x004fea0003900000 */
[----:B------:R-:W2:Y:S02]  /*9e00*/  @!P0 SYNCS.PHASECHK.TRANS64 P0, [R0+URZ], R2 ;  /* 0x00000002000085a7 */ /* 0x000ea400080010ff */
[----:B--2---:R-:W-:Y:S05]  /*9e10*/  @!P0 BRA `(.L_x_182) ;  /* 0xfffffffc00f08947 */ /* 0x004fea000383ffff */
[----:B------:R-:W-:Y:S05]  /*9e20*/  BRA `(.L_x_183) ;  /* 0xffffffa000587947 */ /* 0x000fea000383ffff */
.L_x_61:
[----:B------:R-:W-:-:S07]  /*9e30*/  MOV R4, UR4 ;  /* 0x0000000400047c02 */ /* 0x000fce0008000f00 */
.L_x_184:
[----:B--2---:R2:W3:Y:S02]  /*9e40*/  SYNCS.PHASECHK.TRANS64.TRYWAIT P1, [R4+URZ+0x1e8], R6 ;  /* 0x0001e806040075a7 */ /* 0x0044e400080211ff */
[----:B---3--:R-:W-:Y:S05]  /*9e50*/  @!P1 NANOSLEEP.SYNCS 0x989680 ;  /* 0x009896800000995d */ /* 0x008fea0003900000 */
[----:B------:R-:W3:Y:S02]  /*9e60*/  @!P1 SYNCS.PHASECHK.TRANS64 P1, [R4+URZ+0x1e8], R6 ;  /* 0x0001e806040095a7 */ /* 0x000ee400080210ff */
[----:B---3--:R-:W-:Y:S05]  /*9e70*/  @!P1 BRA `(.L_x_184) ;  /* 0xfffffffc00f09947 */ /* 0x008fea000383ffff */
[----:B------:R-:W-:Y:S05]  /*9e80*/  BRA `(.L_x_185) ;  /* 0xffffffa000c87947 */ /* 0x000fea000383ffff */
.L_x_62:
[----:B--2---:R-:W-:-:S07]  /*9e90*/  MOV R4, UR4 ;  /* 0x0000000400047c02 */ /* 0x004fce0008000f00 */
.L_x_186:
[----:B--2---:R2:W3:Y:S02]  /*9ea0*/  SYNCS.PHASECHK.TRANS64.TRYWAIT P1, [R4+URZ+0x1e0], R5 ;  /* 0x0001e005040075a7 */ /* 0x0044e400080211ff */
[----:B---3--:R-:W-:Y:S05]  /*9eb0*/  @!P1 NANOSLEEP.SYNCS 0x989680 ;  /* 0x009896800000995d */ /* 0x008fea0003900000 */
[----:B------:R-:W3:Y:S02]  /*9ec0*/  @!P1 SYNCS.PHASECHK.TRANS64 P1, [R4+URZ+0x1e0], R5 ;  /* 0x0001e005040095a7 */ /* 0x000ee400080210ff */
[----:B---3--:R-:W-:Y:S05]  /*9ed0*/  @!P1 BRA `(.L_x_186) ;  /* 0xfffffffc00f09947 */ /* 0x008fea000383ffff */
[----:B------:R-:W-:Y:S05]  /*9ee0*/  BRA `(.L_x_187) ;  /* 0xffffffa000d07947 */ /* 0x000fea000383ffff */
.L_x_70:
[----:B------:R-:W-:-:S07]  /*9ef0*/  MOV R0, UR19 ;  /* 0x0000001300007c02 */ /* 0x000fce0008000f00 */
.L_x_188:
[----:B-1----:R1:W2:Y:S02]  /*9f00*/  SYNCS.PHASECHK.TRANS64.TRYWAIT P0, [R0+URZ+0x1e0], R2 ;  /* 0x0001e002000075a7 */ /* 0x0022a400080011ff */
[----:B--2---:R-:W-:Y:S05]  /*9f10*/  @!P0 NANOSLEEP.SYNCS 0x989680 ;  /* 0x009896800000895d */ /* 0x004fea0003900000 */
[----:B------:R-:W2:Y:S02]  /*9f20*/  @!P0 SYNCS.PHASECHK.TRANS64 P0, [R0+URZ+0x1e0], R2 ;  /* 0x0001e002000085a7 */ /* 0x000ea400080010ff */
[----:B--2---:R-:W-:Y:S05]  /*9f30*/  @!P0 BRA `(.L_x_188) ;  /* 0xfffffffc00f08947 */ /* 0x004fea000383ffff */
[----:B------:R-:W-:Y:S05]  /*9f40*/  BRA `(.L_x_189) ;  /* 0xffffffa800407947 */ /* 0x000fea000383ffff */
.L_x_71:
[----:B------:R-:W-:-:S07]  /*9f50*/  MOV R0, UR23 ;  /* 0x0000001700007c02 */ /* 0x000fce0008000f00 */
.L_x_190:
[----:B-1----:R1:W2:Y:S02]  /*9f60*/  SYNCS.PHASECHK.TRANS64.TRYWAIT P0, [R0+URZ+0x200], R2 ;  /* 0x00020002000075a7 */ /* 0x0022a400080011ff */
[----:B--2---:R-:W-:Y:S05]  /*9f70*/  @!P0 NANOSLEEP.SYNCS 0x989680 ;  /* 0x009896800000895d */ /* 0x004fea0003900000 */
[----:B------:R-:W2:Y:S02]  /*9f80*/  @!P0 SYNCS.PHASECHK.TRANS64 P0, [R0+URZ+0x200], R2 ;  /* 0x00020002000085a7 */ /* 0x000ea400080010ff */
[----:B--2---:R-:W-:Y:S05]  /*9f90*/  @!P0 BRA `(.L_x_190) ;  /* 0xfffffffc00f08947 */ /* 0x004fea000383ffff */
[----:B------:R-:W-:Y:S05]  /*9fa0*/  BRA `(.L_x_191) ;  /* 0xffffffa800587947 */ /* 0x000fea000383ffff */
.L_x_74:
[----:B-1----:R-:W-:Y:S07]  /*9fb0*/  MOV R0, UR15 ;  /* 0x0000000f00007c02 */ /* 0x002fee0008000f00 */
.L_x_192:
[----:B-1----:R1:W2:Y:S02]  /*9fc0*/  SYNCS.PHASECHK.TRANS64.TRYWAIT P0, [R0+URZ], R3 ;  /* 0x00000003000075a7 */ /* 0x0022a400080011ff */
[----:B--2---:R-:W-:Y:S05]  /*9fd0*/  @!P0 NANOSLEEP.SYNCS 0x989680 ;  /* 0x009896800000895d */ /* 0x004fea0003900000 */
[----:B------:R-:W2:Y:S02]  /*9fe0*/  @!P0 SYNCS.PHASECHK.TRANS64 P0, [R0+URZ], R3 ;  /* 0x00000003000085a7 */ /* 0x000ea400080010ff */
[----:B--2---:R-:W-:Y:S05]  /*9ff0*/  @!P0 BRA `(.L_x_192) ;  /* 0xfffffffc00f08947 */ /* 0x004fea000383ffff */
[----:B------:R-:W-:Y:S05]  /*a000*/  BRA `(.L_x_73) ;  /* 0xffffffa800887947 */ /* 0x000fea000383ffff */
.L_x_77:
[----:B------:R-:W-:-:S07]  /*a010*/  MOV R0, UR4 ;  /* 0x0000000400007c02 */ /* 0x000fce0008000f00 */
.L_x_193:
[----:B-1----:R1:W3:Y:S02]  /*a020*/  SYNCS.PHASECHK.TRANS64.TRYWAIT P0, [R0+URZ], R2 ;  /* 0x00000002000075a7 */ /* 0x0022e400080011ff */
[----:B---3--:R-:W-:Y:S05]  /*a030*/  @!P0 NANOSLEEP.SYNCS 0x989680 ;  /* 0x009896800000895d */ /* 0x008fea0003900000 */
[----:B------:R-:W3:Y:S02]  /*a040*/  @!P0 SYNCS.PHASECHK.TRANS64 P0, [R0+URZ], R2 ;  /* 0x00000002000085a7 */ /* 0x000ee400080010ff */
[----:B---3--:R-:W-:Y:S05]  /*a050*/  @!P0 BRA `(.L_x_193) ;  /* 0xfffffffc00f08947 */ /* 0x008fea000383ffff */
[----:B------:R-:W-:Y:S05]  /*a060*/  BRA `(.L_x_194) ;  /* 0xffffffac004c7947 */ /* 0x000fea000383ffff */
.L_x_78:
[----:B------:R-:W-:-:S07]  /*a070*/  MOV R0, UR4 ;  /* 0x0000000400007c02 */ /* 0x000fce0008000f00 */
.L_x_195:
[----:B-1----:R1:W2:Y:S02]  /*a080*/  SYNCS.PHASECHK.TRANS64.TRYWAIT P0, [R0+URZ], R2 ;  /* 0x00000002000075a7 */ /* 0x0022a400080011ff */
[----:B--2---:R-:W-:Y:S05]  /*a090*/  @!P0 NANOSLEEP.SYNCS 0x989680 ;  /* 0x009896800000895d */ /* 0x004fea0003900000 */
[----:B------:R-:W2:Y:S02]  /*a0a0*/  @!P0 SYNCS.PHASECHK.TRANS64 P0, [R0+URZ], R2 ;  /* 0x00000002000085a7 */ /* 0x000ea400080010ff */
[----:B--2---:R-:W-:Y:S05]  /*a0b0*/  @!P0 BRA `(.L_x_195) ;  /* 0xfffffffc00f08947 */ /* 0x004fea000383ffff */
[----:B------:R-:W-:Y:S05]  /*a0c0*/  BRA `(.L_x_196) ;  /* 0xffffffac00587947 */ /* 0x000fea000383ffff */
.L_x_83:
[----:B------:R-:W-:Y:S07]  /*a0d0*/  MOV R0, UR24 ;  /* 0x0000001800007c02 */ /* 0x000fee0008000f00 */
.L_x_197:
[----:B-1----:R1:W2:Y:S02]  /*a0e0*/  SYNCS.PHASECHK.TRANS64.TRYWAIT P0, [R0+URZ+0x1e0], R4 ;  /* 0x0001e004000075a7 */ /* 0x0022a400080011ff */
[----:B--2---:R-:W-:Y:S05]  /*a0f0*/  @!P0 NANOSLEEP.SYNCS 0x989680 ;  /* 0x009896800000895d */ /* 0x004fea0003900000 */
[----:B------:R-:W2:Y:S02]  /*a100*/  @!P0 SYNCS.PHASECHK.TRANS64 P0, [R0+URZ+0x1e0], R4 ;  /* 0x0001e004000085a7 */ /* 0x000ea400080010ff */
[----:B--2---:R-:W-:Y:S05]  /*a110*/  @!P0 BRA `(.L_x_197) ;  /* 0xfffffffc00f08947 */ /* 0x004fea000383ffff */
[----:B------:R-:W-:Y:S05]  /*a120*/  BRA `(.L_x_198) ;  /* 0xffffffb400187947 */ /* 0x000fea000383ffff */
.L_x_86:
[----:B------:R-:W-:Y:S07]  /*a130*/  MOV R9, UR24 ;  /* 0x0000001800097c02 */ /* 0x000fee0008000f00 */
.L_x_199:
[----:B-1----:R1:W2:Y:S02]  /*a140*/  SYNCS.PHASECHK.TRANS64.TRYWAIT P1, [R9+URZ+0x1d8], R10 ;  /* 0x0001d80a090075a7 */ /* 0x0022a400080211ff */
[----:B--2---:R-:W-:Y:S05]  /*a150*/  @!P1 NANOSLEEP.SYNCS 0x989680 ;  /* 0x009896800000995d */ /* 0x004fea0003900000 */
[----:B------:R-:W2:Y:S02]  /*a160*/  @!P1 SYNCS.PHASECHK.TRANS64 P1, [R9+URZ+0x1d8], R10 ;  /* 0x0001d80a090095a7 */ /* 0x000ea400080210ff */
[----:B--2---:R-:W-:Y:S05]  /*a170*/  @!P1 BRA `(.L_x_199) ;  /* 0xfffffffc00f09947 */ /* 0x004fea000383ffff */
[----:B------:R-:W-:Y:S05]  /*a180*/  BRA `(.L_x_85) ;  /* 0xffffffb800687947 */ /* 0x000fea000383ffff */
.L_x_89:
[----:B------:R-:W-:Y:S07]  /*a190*/  MOV R0, UR5 ;  /* 0x0000000500007c02 */ /* 0x000fee0008000f00 */
.L_x_200:
[----:B-1----:R1:W2:Y:S02]  /*a1a0*/  SYNCS.PHASECHK.TRANS64.TRYWAIT P1, [R0+URZ+0x1b8], R9 ;  /* 0x0001b809000075a7 */ /* 0x0022a400080211ff */
[----:B--2---:R-:W-:Y:S05]  /*a1b0*/  @!P1 NANOSLEEP.SYNCS 0x989680 ;  /* 0x009896800000995d */ /* 0x004fea0003900000 */
[----:B------:R-:W2:Y:S02]  /*a1c0*/  @!P1 SYNCS.PHASECHK.TRANS64 P1, [R0+URZ+0x1b8], R9 ;  /* 0x0001b809000095a7 */ /* 0x000ea400080210ff */
[----:B--2---:R-:W-:Y:S05]  /*a1d0*/  @!P1 BRA `(.L_x_200) ;  /* 0xfffffffc00f09947 */ /* 0x004fea000383ffff */
[----:B------:R-:W-:Y:S05]  /*a1e0*/  BRA `(.L_x_201) ;  /* 0xffffffbc00d47947 */ /* 0x000fea000383ffff */
.L_x_90:
[----:B------:R-:W-:Y:S07]  /*a1f0*/  MOV R0, UR4 ;  /* 0x0000000400007c02 */ /* 0x000fee0008000f00 */
.L_x_202:
[----:B-1----:R1:W2:Y:S02]  /*a200*/  SYNCS.PHASECHK.TRANS64.TRYWAIT P0, [R0+URZ+0x1b8], R9 ;  /* 0x0001b809000075a7 */ /* 0x0022a400080011ff */
[----:B--2---:R-:W-:Y:S05]  /*a210*/  @!P0 NANOSLEEP.SYNCS 0x989680 ;  /* 0x009896800000895d */ /* 0x004fea0003900000 */
[----:B------:R-:W2:Y:S02]  /*a220*/  @!P0 SYNCS.PHASECHK.TRANS64 P0, [R0+URZ+0x1b8], R9 ;  /* 0x0001b809000085a7 */ /* 0x000ea400080010ff */
[----:B--2---:R-:W-:Y:S05]  /*a230*/  @!P0 BRA `(.L_x_202) ;  /* 0xfffffffc00f08947 */ /* 0x004fea000383ffff */
[----:B------:R-:W-:Y:S05]  /*a240*/  BRA `(.L_x_203) ;  /* 0xffffffc000407947 */ /* 0x000fea000383ffff */
.L_x_92:
[----:B------:R-:W-:-:S07]  /*a250*/  MOV R0, UR4 ;  /* 0x0000000400007c02 */ /* 0x000fce0008000f00 */
.L_x_204:
[----:B--2---:R2:W3:Y:S02]  /*a260*/  SYNCS.PHASECHK.TRANS64.TRYWAIT P0, [R0+URZ], R2 ;  /* 0x00000002000075a7 */ /* 0x0044e400080011ff */
[----:B---3--:R-:W-:Y:S05]  /*a270*/  @!P0 NANOSLEEP.SYNCS 0x989680 ;  /* 0x009896800000895d */ /* 0x008fea0003900000 */
[----:B------:R-:W3:Y:S02]  /*a280*/  @!P0 SYNCS.PHASECHK.TRANS64 P0, [R0+URZ], R2 ;  /* 0x00000002000085a7 */ /* 0x000ee400080010ff */
[----:B---3--:R-:W-:Y:S05]  /*a290*/  @!P0 BRA `(.L_x_204) ;  /* 0xfffffffc00f08947 */ /* 0x008fea000383ffff */
[----:B------:R-:W-:Y:S05]  /*a2a0*/  BRA `(.L_x_205) ;  /* 0xffffffc000c87947 */ /* 0x000fea000383ffff */
.L_x_93:
[----:B--2---:R2:W3:Y:S02]  /*a2b0*/  SYNCS.PHASECHK.TRANS64.TRYWAIT P0, [R2+URZ], R3 ;  /* 0x00000003020075a7 */ /* 0x0044e400080011ff */
[----:B---3--:R-:W-:Y:S05]  /*a2c0*/  @!P0 NANOSLEEP.SYNCS 0x989680 ;  /* 0x009896800000895d */ /* 0x008fea0003900000 */
[----:B------:R-:W3:Y:S02]  /*a2d0*/  @!P0 SYNCS.PHASECHK.TRANS64 P0, [R2+URZ], R3 ;  /* 0x00000003020085a7 */ /* 0x000ee400080010ff */
[----:B---3--:R-:W-:Y:S05]  /*a2e0*/  @!P0 BRA `(.L_x_93) ;  /* 0xfffffffc00f08947 */ /* 0x008fea000383ffff */
[----:B------:R-:W-:Y:S05]  /*a2f0*/  BRA `(.L_x_206) ;  /* 0xffffffc000f47947 */ /* 0x000fea000383ffff */
.L_x_95:
[----:B------:R-:W-:Y:S07]  /*a300*/  MOV R0, UR50 ;  /* 0x0000003200007c02 */ /* 0x000fee0008000f00 */
.L_x_207:
[----:B-1----:R1:W2:Y:S02]  /*a310*/  SYNCS.PHASECHK.TRANS64.TRYWAIT P0, [R0+URZ+0x1e0], R2 ;  /* 0x0001e002000075a7 */ /* 0x0022a400080011ff */
[----:B--2---:R-:W-:Y:S05]  /*a320*/  @!P0 NANOSLEEP.SYNCS 0x989680 ;  /* 0x009896800000895d */ /* 0x004fea0003900000 */
[----:B------:R-:W2:Y:S02]  /*a330*/  @!P0 SYNCS.PHASECHK.TRANS64 P0, [R0+URZ+0x1e0], R2 ;  /* 0x0001e002000085a7 */ /* 0x000ea400080010ff */
[----:B--2---:R-:W-:Y:S05]  /*a340*/  @!P0 BRA `(.L_x_207) ;  /* 0xfffffffc00f08947 */ /* 0x004fea000383ffff */
[----:B------:R-:W-:Y:S05]  /*a350*/  BRA `(.L_x_208) ;  /* 0xffffffc400e07947 */ /* 0x000fea000383ffff */
.L_x_105:
[----:B-1----:R1:W2:Y:S02]  /*a360*/  SYNCS.PHASECHK.TRANS64.TRYWAIT P1, [R0+URZ+0x1a0], R4 ;  /* 0x0001a004000075a7 */ /* 0x0022a400080211ff */
[----:B--2---:R-:W-:Y:S05]  /*a370*/  @!P1 NANOSLEEP.SYNCS 0x989680 ;  /* 0x009896800000995d */ /* 0x004fea0003900000 */
[----:B------:R-:W2:Y:S02]  /*a380*/  @!P1 SYNCS.PHASECHK.TRANS64 P1, [R0+URZ+0x1a0], R4 ;  /* 0x0001a004000095a7 */ /* 0x000ea400080210ff */
[----:B--2---:R-:W-:Y:S05]  /*a390*/  @!P1 BRA `(.L_x_105) ;  /* 0xfffffffc00f09947 */ /* 0x004fea000383ffff */
[----:B------:R-:W-:Y:S05]  /*a3a0*/  BRA `(.L_x_104) ;  /* 0xffffffd800847947 */ /* 0x000fea000383ffff */
.L_x_107:
[----:B-1----:R1:W4:Y:S02]  /*a3b0*/  SYNCS.PHASECHK.TRANS64.TRYWAIT P1, [R27+URZ+0x1f0], R3 ;  /* 0x0001f0031b0075a7 */ /* 0x00232400080211ff */
[----:B----4-:R-:W-:Y:S05]  /*a3c0*/  @!P1 NANOSLEEP.SYNCS 0x989680 ;  /* 0x009896800000995d */ /* 0x010fea0003900000 */
[----:B------:R-:W4:Y:S02]  /*a3d0*/  @!P1 SYNCS.PHASECHK.TRANS64 P1, [R27+URZ+0x1f0], R3 ;  /* 0x0001f0031b0095a7 */ /* 0x000f2400080210ff */
[----:B----4-:R-:W-:Y:S05]  /*a3e0*/  @!P1 BRA `(.L_x_107) ;  /* 0xfffffffc00f09947 */ /* 0x010fea000383ffff */
[----:B------:R-:W-:Y:S05]  /*a3f0*/  BRA `(.L_x_106) ;  /* 0xffffffd800d47947 */ /* 0x000fea000383ffff */
.L_x_118:
[----:B-1----:R1:W2:Y:S02]  /*a400*/  SYNCS.PHASECHK.TRANS64.TRYWAIT P1, [R3+URZ+0x1a0], R67 ;  /* 0x0001a043030075a7 */ /* 0x0022a400080211ff */
[----:B--2---:R-:W-:Y:S05]  /*a410*/  @!P1 NANOSLEEP.SYNCS 0x989680 ;  /* 0x009896800000995d */ /* 0x004fea0003900000 */
[----:B------:R-:W2:Y:S02]  /*a420*/  @!P1 SYNCS.PHASECHK.TRANS64 P1, [R3+URZ+0x1a0], R67 ;  /* 0x0001a043030095a7 */ /* 0x000ea400080210ff */
[----:B--2---:R-:W-:Y:S05]  /*a430*/  @!P1 BRA `(.L_x_118) ;  /* 0xfffffffc00f09947 */ /* 0x004fea000383ffff */
[----:B------:R-:W-:Y:S05]  /*a440*/  BRA `(.L_x_117) ;  /* 0xffffffe000f47947 */ /* 0x000fea000383ffff */
        .weak           $__internal_0_$__cuda_sm10x_tcgen05_guardrail_trap_col_being_dealloced_not_returned_by_alloc
        .type           $__internal_0_$__cuda_sm10x_tcgen05_guardrail_trap_col_being_dealloced_not_returned_by_alloc,@function
        .size           $__internal_0_$__cuda_sm10x_tcgen05_guardrail_trap_col_being_dealloced_not_returned_by_alloc,($__internal_1_$__cuda_sm10x_tcgen05_guardrail_trap_phase_invalid_during_alloc - $__internal_0_$__cuda_sm10x_tcgen05_guardrail_trap_col_being_dealloced_not_returned_by_alloc)
$__internal_0_$__cuda_sm10x_tcgen05_guardrail_trap_col_being_dealloced_not_returned_by_alloc:
[----:B------:R-:W-:Y:S05]  /*a450*/  BPT.TRAP 0x1 ;  /* 0x000000040000795c */ /* 0x000fea0000300000 */
[----:B------:R-:W-:-:S04]  /*a460*/  MOV R3, 0x0 ;  /* 0x0000000000037802 */ /* 0x000fc80000000f00 */
[----:B------:R-:W-:Y:S05]  /*a470*/  RET.REL.NODEC R2 `(_ZN7cutlass13device_kernelINS_4conv6kernel13ConvUniversalINS1_16ConvProblemShapeILNS1_8OperatorE2ELi3EEENS1_10collective14CollectiveConvINS1_47MainloopSm100TmaUmmaWarpSpecializedImplicitGemmILS5_2ELi26ELi3ELi1ELi2EN4cute5tupleIJNSA_1CILi1EEESD_SD_EEEEENSB_IJNSC_ILi64EEENSB_IJSG_EEENSB_IJNSC_ILi32EEEEEEEEENS_6half_tESL_NSA_8TiledMMAINSA_8MMA_AtomIJNSA_20SM100_MMA_F16BF16_SSISL_SL_fLi64ELi64ELNSA_4UMMA5MajorE1ELSQ_1ELNSP_7ScaleInE0ELSR_0EEEEEENSA_6LayoutISE_NSB_IJNSC_ILi0EEESV_SV_EEEEENSB_IJNSA_10UnderscoreESY_SY_EEEEENS7_6detail27Sm100ImplicitGemmTileTraitsINSA_13SM90_TMA_LOADENSA_14ComposedLayoutINSA_7SwizzleILi3ELi4ELi3EEENSA_18smem_ptr_flag_bitsILi16EEENSU_INSB_IJSG_NSC_ILi8EEEEEENSB_IJSD_SG_EEEEEEEvEENS12_INSA_20SM90_TMA_LOAD_IM2COLES1D_vEEEENS_8epilogue10collective18CollectiveEpilogueINS1I_23Sm100TmaWarpSpecializedILi3ELi2ELi16ELb1ELb0EEEJSK_NSB_IJNSU_ISG_SD_EENSU_ISI_SD_EEEEESL_NSB_IJlNSB_IJSD_lllEEESV_EEESL_S1R_NS1I_6fusion15FusionCallbacksIS1M_NS1S_17LinearCombinationISL_fSL_fLNS_15FloatRoundStyleE2EEESK_S1P_JEEENSA_5SM1004TMEM4LOAD26SM100_TMEM_LOAD_16dp256b4xES13_NS14_INS15_ILi2ELi4ELi3EEES18_NSU_INSB_IJS19_SI_EEENSB_IJSI_SD_EEEEEEENSA_17SM75_U32x4_LDSM_NENSA_14SM90_TMA_STOREES26_NSA_17SM90_U32x4_STSM_NENSA_39AutoVectorizingCopyWithAssumedAlignmentILi128EEEEEEvvEEEEvNT_6ParamsE) ;  /* 0xffffff5802e07950 */ /* 0x000fea0003c3ffff */
        .weak           $__internal_1_$__cuda_sm10x_tcgen05_guardrail_trap_phase_invalid_during_alloc
        .type           $__internal_1_$__cuda_sm10x_tcgen05_guardrail_trap_phase_invalid_during_alloc,@function
        .size           $__internal_1_$__cuda_sm10x_tcgen05_guardrail_trap_phase_invalid_during_alloc,($__internal_2_$__cuda_sm10x_tcgen05_guardrail_trap_unallocated_columns_being_dealloced - $__internal_1_$__cuda_sm10x_tcgen05_guardrail_trap_phase_invalid_during_alloc)
$__internal_1_$__cuda_sm10x_tcgen05_guardrail_trap_phase_invalid_during_alloc:
[----:B------:R-:W-:Y:S05]  /*a480*/  BPT.TRAP 0x1 ;  /* 0x000000040000795c */ /* 0x000fea0000300000 */
[----:B------:R-:W-:-:S04]  /*a490*/  HFMA2 R3, -RZ, RZ, 0, 0 ;  /* 0x00000000ff037431 */ /* 0x000fc800000001ff */
[----:B------:R-:W-:Y:S05]  /*a4a0*/  RET.REL.NODEC R2 `(_ZN7cutlass13device_kernelINS_4conv6kernel13ConvUniversalINS1_16ConvProblemShapeILNS1_8OperatorE2ELi3EEENS1_10collective14CollectiveConvINS1_47MainloopSm100TmaUmmaWarpSpecializedImplicitGemmILS5_2ELi26ELi3ELi1ELi2EN4cute5tupleIJNSA_1CILi1EEESD_SD_EEEEENSB_IJNSC_ILi64EEENSB_IJSG_EEENSB_IJNSC_ILi32EEEEEEEEENS_6half_tESL_NSA_8TiledMMAINSA_8MMA_AtomIJNSA_20SM100_MMA_F16BF16_SSISL_SL_fLi64ELi64ELNSA_4UMMA5MajorE1ELSQ_1ELNSP_7ScaleInE0ELSR_0EEEEEENSA_6LayoutISE_NSB_IJNSC_ILi0EEESV_SV_EEEEENSB_IJNSA_10UnderscoreESY_SY_EEEEENS7_6detail27Sm100ImplicitGemmTileTraitsINSA_13SM90_TMA_LOADENSA_14ComposedLayoutINSA_7SwizzleILi3ELi4ELi3EEENSA_18smem_ptr_flag_bitsILi16EEENSU_INSB_IJSG_NSC_ILi8EEEEEENSB_IJSD_SG_EEEEEEEvEENS12_INSA_20SM90_TMA_LOAD_IM2COLES1D_vEEEENS_8epilogue10collective18CollectiveEpilogueINS1I_23Sm100TmaWarpSpecializedILi3ELi2ELi16ELb1ELb0EEEJSK_NSB_IJNSU_ISG_SD_EENSU_ISI_SD_EEEEESL_NSB_IJlNSB_IJSD_lllEEESV_EEESL_S1R_NS1I_6fusion15FusionCallbacksIS1M_NS1S_17LinearCombinationISL_fSL_fLNS_15FloatRoundStyleE2EEESK_S1P_JEEENSA_5SM1004TMEM4LOAD26SM100_TMEM_LOAD_16dp256b4xES13_NS14_INS15_ILi2ELi4ELi3EEES18_NSU_INSB_IJS19_SI_EEENSB_IJSI_SD_EEEEEEENSA_17SM75_U32x4_LDSM_NENSA_14SM90_TMA_STOREES26_NSA_17SM90_U32x4_STSM_NENSA_39AutoVectorizingCopyWithAssumedAlignmentILi128EEEEEEvvEEEEvNT_6ParamsE) ;  /* 0xffffff5802d47950 */ /* 0x000fea0003c3ffff */
        .weak           $__internal_2_$__cuda_sm10x_tcgen05_guardrail_trap_unallocated_columns_being_dealloced
        .type           $__internal_2_$__cuda_sm10x_tcgen05_guardrail_trap_unallocated_columns_being_dealloced,@function
        .size           $__internal_2_$__cuda_sm10x_tcgen05_guardrail_trap_unallocated_columns_being_dealloced,(.L_x_210 - $__internal_2_$__cuda_sm10x_tcgen05_guardrail_trap_unallocated_columns_being_dealloced)
$__internal_2_$__cuda_sm10x_tcgen05_guardrail_trap_unallocated_columns_being_dealloced:
[----:B------:R-:W-:Y:S05]  /*a4b0*/  BPT.TRAP 0x1 ;  /* 0x000000040000795c */ /* 0x000fea0000300000 */
[----:B------:R-:W-:-:S04]  /*a4c0*/  MOV R3, 0x0 ;  /* 0x0000000000037802 */ /* 0x000fc80000000f00 */
[----:B------:R-:W-:Y:S05]  /*a4d0*/  RET.REL.NODEC R2 `(_ZN7cutlass13device_kernelINS_4conv6kernel13ConvUniversalINS1_16ConvProblemShapeILNS1_8OperatorE2ELi3EEENS1_10collective14CollectiveConvINS1_47MainloopSm100TmaUmmaWarpSpecializedImplicitGemmILS5_2ELi26ELi3ELi1ELi2EN4cute5tupleIJNSA_1CILi1EEESD_SD_EEEEENSB_IJNSC_ILi64EEENSB_IJSG_EEENSB_IJNSC_ILi32EEEEEEEEENS_6half_tESL_NSA_8TiledMMAINSA_8MMA_AtomIJNSA_20SM100_MMA_F16BF16_SSISL_SL_fLi64ELi64ELNSA_4UMMA5MajorE1ELSQ_1ELNSP_7ScaleInE0ELSR_0EEEEEENSA_6LayoutISE_NSB_IJNSC_ILi0EEESV_SV_EEEEENSB_IJNSA_10UnderscoreESY_SY_EEEEENS7_6detail27Sm100ImplicitGemmTileTraitsINSA_13SM90_TMA_LOADENSA_14ComposedLayoutINSA_7SwizzleILi3ELi4ELi3EEENSA_18smem_ptr_flag_bitsILi16EEENSU_INSB_IJSG_NSC_ILi8EEEEEENSB_IJSD_SG_EEEEEEEvEENS12_INSA_20SM90_TMA_LOAD_IM2COLES1D_vEEEENS_8epilogue10collective18CollectiveEpilogueINS1I_23Sm100TmaWarpSpecializedILi3ELi2ELi16ELb1ELb0EEEJSK_NSB_IJNSU_ISG_SD_EENSU_ISI_SD_EEEEESL_NSB_IJlNSB_IJSD_lllEEESV_EEESL_S1R_NS1I_6fusion15FusionCallbacksIS1M_NS1S_17LinearCombinationISL_fSL_fLNS_15FloatRoundStyleE2EEESK_S1P_JEEENSA_5SM1004TMEM4LOAD26SM100_TMEM_LOAD_16dp256b4xES13_NS14_INS15_ILi2ELi4ELi3EEES18_NSU_INSB_IJS19_SI_EEENSB_IJSI_SD_EEEEEEENSA_17SM75_U32x4_LDSM_NENSA_14SM90_TMA_STOREES26_NSA_17SM90_U32x4_STSM_NENSA_39AutoVectorizingCopyWithAssumedAlignmentILi128EEEEEEvvEEEEvNT_6ParamsE) ;  /* 0xffffff5802c87950 */ /* 0x000fea0003c3ffff */
.L_x_209:
[----:B------:R-:W-:-:S00]  /*a4e0*/  BRA `(.L_x_209) ;  /* 0xfffffffc00fc7947 */ /* 0x000fc0000383ffff */
[----:B------:R-:W-:-:S00]  /*a4f0*/  NOP ;  /* 0x0000000000007918 */ /* 0x000fc00000000000 */
        /* <DEDUP_REMOVED lines=8> */
.L_x_210:


//--------------------- .nv.global.init           --------------------------
	.section	.nv.global.init,"aw",@progbits
.nv.global.init:
	.type		$str$29,@object
	.size		$str$29,($str$30 - $str$29)
$str$29:
        /*0000*/ 	.byte	0x28, 0x61, 0x64, 0x64, 0x72, 0x65, 0x73, 0x73, 0x20, 0x26, 0x20, 0x6d, 0x61, 0x73, 0x6b, 0x29
        /*0010*/ 	.byte	0x20, 0x3d, 0x3d, 0x20, 0x30, 0x00
	.type		$str$30,@object
	.size		$str$30,($str$28 - $str$30)
$str$30:
        /*0016*/ 	.byte	0x2f, 0x74, 0x6d, 0x70, 0x2f, 0x63, 0x75, 0x74, 0x6c, 0x61, 0x73, 0x73, 0x5f, 0x73, 0x77, 0x65
        /*0026*/ 	.byte	0x65, 0x70, 0x5f, 0x73, 0x72, 0x63, 0x2f, 0x69, 0x6e, 0x63, 0x6c, 0x75, 0x64, 0x65, 0x2f, 0x63
        /*0036*/ 	.byte	0x75, 0x74, 0x65, 0x2f, 0x70, 0x6f, 0x69, 0x6e, 0x74, 0x65, 0x72, 0x5f, 0x66, 0x6c, 0x61, 0x67
        /*0046*/ 	.byte	0x67, 0x65, 0x64, 0x2e, 0x68, 0x70, 0x70, 0x00
	.type		$str$28,@object
	.size		$str$28,($str$27 - $str$28)
$str$28:
        /*004e*/ 	.byte	0x2f, 0x74, 0x6d, 0x70, 0x2f, 0x63, 0x75, 0x74, 0x6c, 0x61, 0x73, 0x73, 0x5f, 0x73, 0x77, 0x65
        /*005e*/ 	.byte	0x65, 0x70, 0x5f, 0x73, 0x72, 0x63, 0x2f, 0x69, 0x6e, 0x63, 0x6c, 0x75, 0x64, 0x65, 0x2f, 0x63
        /*006e*/ 	.byte	0x75, 0x74, 0x65, 0x2f, 0x61, 0x74, 0x6f, 0x6d, 0x2f, 0x63, 0x6f, 0x70, 0x79, 0x5f, 0x74, 0x72
        /*007e*/ 	.byte	0x61, 0x69, 0x74, 0x73, 0x5f, 0x73, 0x6d, 0x31, 0x30, 0x30, 0x2e, 0x68, 0x70, 0x70, 0x00
	.type		$str$27,@object
	.size		$str$27,(__unnamed_1 - $str$27)
$str$27:
        /*008d*/ 	.byte	0x28, 0x28, 0x75, 0x69, 0x6e, 0x74, 0x33, 0x32, 0x5f, 0x74, 0x28, 0x74, 0x68, 0x72, 0x65, 0x61
        /*009d*/ 	.byte	0x64, 0x49, 0x64, 0x78, 0x2e, 0x78, 0x29, 0x20, 0x2f, 0x20, 0x33, 0x32, 0x29, 0x20, 0x25, 0x20
        /*00ad*/ 	.byte	0x34, 0x29, 0x20, 0x3d, 0x3d, 0x20, 0x28, 0x28, 0x28, 0x74, 0x6d, 0x65, 0x6d, 0x5f, 0x61, 0x64
        /*00bd*/ 	.byte	0x64, 0x72, 0x20, 0x3e, 0x3e, 0x20, 0x31, 0x36, 0x29, 0x20, 0x2f, 0x20, 0x33, 0x32, 0x29, 0x20
        /*00cd*/ 	.byte	0x25, 0x20, 0x34, 0x29, 0x00
	.type		__unnamed_1,@object
	.size		__unnamed_1,(__unnamed_2 - __unnamed_1)
__unnamed_1:
        /*00d2*/ 	.byte	0x61, 0x75, 0x74, 0x6f, 0x20, 0x63, 0x75, 0x74, 0x65, 0x3a, 0x3a, 0x61, 0x73, 0x5f, 0x70, 0x6f
        /* <DEDUP_REMOVED lines=24> */
        /*0262*/ 	.byte	0x3e, 0x3e, 0x3e, 0x5d, 0x00
	.type		__unnamed_2,@object
	.size		__unnamed_2,(.L_2 - __unnamed_2)
__unnamed_2:
        /* <DEDUP_REMOVED lines=46> */
.L_2:


//--------------------- .nv.shared._ZN7cutlass13device_kernelINS_4conv6kernel13ConvUniversalINS1_16ConvProblemShapeILNS1_8OperatorE2ELi3EEENS1_10collective14CollectiveConvINS1_47MainloopSm100TmaUmmaWarpSpecializedImplicitGemmILS5_2ELi26ELi3ELi1ELi2EN4cute5tupleIJNSA_1CILi1EEESD_SD_EEEEENSB_IJNSC_ILi64EEENSB_IJSG_EEENSB_IJNSC_ILi32EEEEEEEEENS_6half_tESL_NSA_8TiledMMAINSA_8MMA_AtomIJNSA_20SM100_MMA_F16BF16_SSISL_SL_fLi64ELi64ELNSA_4UMMA5MajorE1ELSQ_1ELNSP_7ScaleInE0ELSR_0EEEEEENSA_6LayoutISE_NSB_IJNSC_ILi0EEESV_SV_EEEEENSB_IJNSA_10UnderscoreESY_SY_EEEEENS7_6detail27Sm100ImplicitGemmTileTraitsINSA_13SM90_TMA_LOADENSA_14ComposedLayoutINSA_7SwizzleILi3ELi4ELi3EEENSA_18smem_ptr_flag_bitsILi16EEENSU_INSB_IJSG_NSC_ILi8EEEEEENSB_IJSD_SG_EEEEEEEvEENS12_INSA_20SM90_TMA_LOAD_IM2COLES1D_vEEEENS_8epilogue10collective18CollectiveEpilogueINS1I_23Sm100TmaWarpSpecializedILi3ELi2ELi16ELb1ELb0EEEJSK_NSB_IJNSU_ISG_SD_EENSU_ISI_SD_EEEEESL_NSB_IJlNSB_IJSD_lllEEESV_EEESL_S1R_NS1I_6fusion15FusionCallbacksIS1M_NS1S_17LinearCombinationISL_fSL_fLNS_15FloatRoundStyleE2EEESK_S1P_JEEENSA_5SM1004TMEM4LOAD26SM100_TMEM_LOAD_16dp256b4xES13_NS14_INS15_ILi2ELi4ELi3EEES18_NSU_INSB_IJS19_SI_EEENSB_IJSI_SD_EEEEEEENSA_17SM75_U32x4_LDSM_NENSA_14SM90_TMA_STOREES26_NSA_17SM90_U32x4_STSM_NENSA_39AutoVectorizingCopyWithAssumedAlignmentILi128EEEEEEvvEEEEvNT_6ParamsE --------------------------
	.section	.nv.shared._ZN7cutlass13device_kernelINS_4conv6kernel13ConvUniversalINS1_16ConvProblemShapeILNS1_8OperatorE2ELi3EEENS1_10collective14CollectiveConvINS1_47MainloopSm100TmaUmmaWarpSpecializedImplicitGemmILS5_2ELi26ELi3ELi1ELi2EN4cute5tupleIJNSA_1CILi1EEESD_SD_EEEEENSB_IJNSC_ILi64EEENSB_IJSG_EEENSB_IJNSC_ILi32EEEEEEEEENS_6half_tESL_NSA_8TiledMMAINSA_8MMA_AtomIJNSA_20SM100_MMA_F16BF16_SSISL_SL_fLi64ELi64ELNSA_4UMMA5MajorE1ELSQ_1ELNSP_7ScaleInE0ELSR_0EEEEEENSA_6LayoutISE_NSB_IJNSC_ILi0EEESV_SV_EEEEENSB_IJNSA_10UnderscoreESY_SY_EEEEENS7_6detail27Sm100ImplicitGemmTileTraitsINSA_13SM90_TMA_LOADENSA_14ComposedLayoutINSA_7SwizzleILi3ELi4ELi3EEENSA_18smem_ptr_flag_bitsILi16EEENSU_INSB_IJSG_NSC_ILi8EEEEEENSB_IJSD_SG_EEEEEEEvEENS12_INSA_20SM90_TMA_LOAD_IM2COLES1D_vEEEENS_8epilogue10collective18CollectiveEpilogueINS1I_23Sm100TmaWarpSpecializedILi3ELi2ELi16ELb1ELb0EEEJSK_NSB_IJNSU_ISG_SD_EENSU_ISI_SD_EEEEESL_NSB_IJlNSB_IJSD_lllEEESV_EEESL_S1R_NS1I_6fusion15FusionCallbacksIS1M_NS1S_17LinearCombinationISL_fSL_fLNS_15FloatRoundStyleE2EEESK_S1P_JEEENSA_5SM1004TMEM4LOAD26SM100_TMEM_LOAD_16dp256b4xES13_NS14_INS15_ILi2ELi4ELi3EEES18_NSU_INSB_IJS19_SI_EEENSB_IJSI_SD_EEEEEEENSA_17SM75_U32x4_LDSM_NENSA_14SM90_TMA_STOREES26_NSA_17SM90_U32x4_STSM_NENSA_39AutoVectorizingCopyWithAssumedAlignmentILi128EEEEEEvvEEEEvNT_6ParamsE,"aw",@nobits
	.sectionflags	@""
	.align	16
	.zero		1024


//--------------------- .nv.shared.reserved.0     --------------------------
	.section	.nv.shared.reserved.0,"aw",@nobits
	.weak		__nv_reservedSMEM_offset_0_alias
	.size		__nv_reservedSMEM_offset_0_alias, 0, 64
	.other		__nv_reservedSMEM_offset_0_alias,@"STO_CUDA_RESERVED_SHARED STV_DEFAULT"
__nv_reservedSMEM_offset_0_alias:
	.zero		0
.nv.shared.reserved.0:
	.zero		64
	.weak		__nv_reservedSMEM_tcgen05_partition
	.type		__nv_reservedSMEM_tcgen05_partition,@object
	.size		__nv_reservedSMEM_tcgen05_partition,(.L_0 - __nv_reservedSMEM_tcgen05_partition)
__nv_reservedSMEM_tcgen05_partition:
	.zero		32
.L_0:


//--------------------- .nv.global                --------------------------
	.section	.nv.global,"aw",@nobits
.nv.global:
	.type		_ZN39_INTERNAL_8dc36d20_4_k_cu_f634de7c_37654cute1_E,@object
	.size		_ZN39_INTERNAL_8dc36d20_4_k_cu_f634de7c_37654cute1_E,(_ZN39_INTERNAL_8dc36d20_4_k_cu_f634de7c_37654cuda3std3__45__cpo6cbeginE - _ZN39_INTERNAL_8dc36d20_4_k_cu_f634de7c_37654cute1_E)
_ZN39_INTERNAL_8dc36d20_4_k_cu_f634de7c_37654cute1_E:
	.zero		1
	.type		_ZN39_INTERNAL_8dc36d20_4_k_cu_f634de7c_37654cuda3std3__45__cpo6cbeginE,@object
	.size		_ZN39_INTERNAL_8dc36d20_4_k_cu_f634de7c_37654cuda3std3__45__cpo6cbeginE,(_ZN39_INTERNAL_8dc36d20_4_k_cu_f634de7c_37654cuda3std3__48in_placeE - _ZN39_INTERNAL_8dc36d20_4_k_cu_f634de7c_37654cuda3std3__45__cpo6cbeginE)
_ZN39_INTERNAL_8dc36d20_4_k_cu_f634de7c_37654cuda3std3__45__cpo6cbeginE:
	.zero		1
	.type		_ZN39_INTERNAL_8dc36d20_4_k_cu_f634de7c_37654cuda3std3__48in_placeE,@object
	.size		_ZN39_INTERNAL_8dc36d20_4_k_cu_f634de7c_37654cuda3std3__48in_placeE,(_ZN39_INTERNAL_8dc36d20_4_k_cu_f634de7c_37654cuda3std6ranges3__45__cpo9iter_moveE - _ZN39_INTERNAL_8dc36d20_4_k_cu_f634de7c_37654cuda3std3__48in_placeE)
_ZN39_INTERNAL_8dc36d20_4_k_cu_f634de7c_37654cuda3std3__48in_placeE:
	.zero		1
	.type		_ZN39_INTERNAL_8dc36d20_4_k_cu_f634de7c_37654cuda3std6ranges3__45__cpo9iter_moveE,@object
	.size		_ZN39_INTERNAL_8dc36d20_4_k_cu_f634de7c_37654cuda3std6ranges3__45__cpo9iter_moveE,(_ZN39_INTERNAL_8dc36d20_4_k_cu_f634de7c_37654cuda3std3__45__cpo5beginE - _ZN39_INTERNAL_8dc36d20_4_k_cu_f634de7c_37654cuda3std6ranges3__45__cpo9iter_moveE)
_ZN39_INTERNAL_8dc36d20_4_k_cu_f634de7c_37654cuda3std6ranges3__45__cpo9iter_moveE:
	.zero		1
	.type		_ZN39_INTERNAL_8dc36d20_4_k_cu_f634de7c_37654cuda3std3__45__cpo5beginE,@object
	.size		_ZN39_INTERNAL_8dc36d20_4_k_cu_f634de7c_37654cuda3std3__45__cpo5beginE,(_ZN39_INTERNAL_8dc36d20_4_k_cu_f634de7c_37654cuda3std3__441_GLOBAL__N__8dc36d20_4_k_cu_f634de7c_37656ignoreE - _ZN39_INTERNAL_8dc36d20_4_k_cu_f634de7c_37654cuda3std3__45__cpo5beginE)
_ZN39_INTERNAL_8dc36d20_4_k_cu_f634de7c_37654cuda3std3__45__cpo5beginE:
	.zero		1
	.type		_ZN39_INTERNAL_8dc36d20_4_k_cu_f634de7c_37654cuda3std3__441_GLOBAL__N__8dc36d20_4_k_cu_f634de7c_37656ignoreE,@object
	.size		_ZN39_INTERNAL_8dc36d20_4_k_cu_f634de7c_37654cuda3std3__441_GLOBAL__N__8dc36d20_4_k_cu_f634de7c_37656ignoreE,(_ZN39_INTERNAL_8dc36d20_4_k_cu_f634de7c_37654cute7productE - _ZN39_INTERNAL_8dc36d20_4_k_cu_f634de7c_37654cuda3std3__441_GLOBAL__N__8dc36d20_4_k_cu_f634de7c_37656ignoreE)
_ZN39_INTERNAL_8dc36d20_4_k_cu_f634de7c_37654cuda3std3__441_GLOBAL__N__8dc36d20_4_k_cu_f634de7c_37656ignoreE:
	.zero		1
	.type		_ZN39_INTERNAL_8dc36d20_4_k_cu_f634de7c_37654cute7productE,@object
	.size		_ZN39_INTERNAL_8dc36d20_4_k_cu_f634de7c_37654cute7productE,(_ZN39_INTERNAL_8dc36d20_4_k_cu_f634de7c_37654cuda3std3__45__cpo3endE - _ZN39_INTERNAL_8dc36d20_4_k_cu_f634de7c_37654cute7productE)
_ZN39_INTERNAL_8dc36d20_4_k_cu_f634de7c_37654cute7productE:
	.zero		1
	.type		_ZN39_INTERNAL_8dc36d20_4_k_cu_f634de7c_37654cuda3std3__45__cpo3endE,@object
	.size		_ZN39_INTERNAL_8dc36d20_4_k_cu_f634de7c_37654cuda3std3__45__cpo3endE,(_ZN39_INTERNAL_8dc36d20_4_k_cu_f634de7c_37654cuda3std3__419piecewise_constructE - _ZN39_INTERNAL_8dc36d20_4_k_cu_f634de7c_37654cuda3std3__45__cpo3endE)
_ZN39_INTERNAL_8dc36d20_4_k_cu_f634de7c_37654cuda3std3__45__cpo3endE:
	.zero		1
	.type		_ZN39_INTERNAL_8dc36d20_4_k_cu_f634de7c_37654cuda3std3__419piecewise_constructE,@object
	.size		_ZN39_INTERNAL_8dc36d20_4_k_cu_f634de7c_37654cuda3std3__419piecewise_constructE,(_ZN39_INTERNAL_8dc36d20_4_k_cu_f634de7c_37654cuda3std3__45__cpo4cendE - _ZN39_INTERNAL_8dc36d20_4_k_cu_f634de7c_37654cuda3std3__419piecewise_constructE)
_ZN39_INTERNAL_8dc36d20_4_k_cu_f634de7c_37654cuda3std3__419piecewise_constructE:
	.zero		1
	.type		_ZN39_INTERNAL_8dc36d20_4_k_cu_f634de7c_37654cuda3std3__45__cpo4cendE,@object
	.size		_ZN39_INTERNAL_8dc36d20_4_k_cu_f634de7c_37654cuda3std3__45__cpo4cendE,(_ZN39_INTERNAL_8dc36d20_4_k_cu_f634de7c_37654cuda3std6ranges3__45__cpo4swapE - _ZN39_INTERNAL_8dc36d20_4_k_cu_f634de7c_37654cuda3std3__45__cpo4cendE)
_ZN39_INTERNAL_8dc36d20_4_k_cu_f634de7c_37654cuda3std3__45__cpo4cendE:
	.zero		1
	.type		_ZN39_INTERNAL_8dc36d20_4_k_cu_f634de7c_37654cuda3std6ranges3__45__cpo4swapE,@object
	.size		_ZN39_INTERNAL_8dc36d20_4_k_cu_f634de7c_37654cuda3std6ranges3__45__cpo4swapE,(.L_10 - _ZN39_INTERNAL_8dc36d20_4_k_cu_f634de7c_37654cuda3std6ranges3__45__cpo4swapE)
_ZN39_INTERNAL_8dc36d20_4_k_cu_f634de7c_37654cuda3std6ranges3__45__cpo4swapE:
	.zero		1
.L_10:


//--------------------- .nv.constant0._ZN7cutlass13device_kernelINS_4conv6kernel13ConvUniversalINS1_16ConvProblemShapeILNS1_8OperatorE2ELi3EEENS1_10collective14CollectiveConvINS1_47MainloopSm100TmaUmmaWarpSpecializedImplicitGemmILS5_2ELi26ELi3ELi1ELi2EN4cute5tupleIJNSA_1CILi1EEESD_SD_EEEEENSB_IJNSC_ILi64EEENSB_IJSG_EEENSB_IJNSC_ILi32EEEEEEEEENS_6half_tESL_NSA_8TiledMMAINSA_8MMA_AtomIJNSA_20SM100_MMA_F16BF16_SSISL_SL_fLi64ELi64ELNSA_4UMMA5MajorE1ELSQ_1ELNSP_7ScaleInE0ELSR_0EEEEEENSA_6LayoutISE_NSB_IJNSC_ILi0EEESV_SV_EEEEENSB_IJNSA_10UnderscoreESY_SY_EEEEENS7_6detail27Sm100ImplicitGemmTileTraitsINSA_13SM90_TMA_LOADENSA_14ComposedLayoutINSA_7SwizzleILi3ELi4ELi3EEENSA_18smem_ptr_flag_bitsILi16EEENSU_INSB_IJSG_NSC_ILi8EEEEEENSB_IJSD_SG_EEEEEEEvEENS12_INSA_20SM90_TMA_LOAD_IM2COLES1D_vEEEENS_8epilogue10collective18CollectiveEpilogueINS1I_23Sm100TmaWarpSpecializedILi3ELi2ELi16ELb1ELb0EEEJSK_NSB_IJNSU_ISG_SD_EENSU_ISI_SD_EEEEESL_NSB_IJlNSB_IJSD_lllEEESV_EEESL_S1R_NS1I_6fusion15FusionCallbacksIS1M_NS1S_17LinearCombinationISL_fSL_fLNS_15FloatRoundStyleE2EEESK_S1P_JEEENSA_5SM1004TMEM4LOAD26SM100_TMEM_LOAD_16dp256b4xES13_NS14_INS15_ILi2ELi4ELi3EEES18_NSU_INSB_IJS19_SI_EEENSB_IJSI_SD_EEEEEEENSA_17SM75_U32x4_LDSM_NENSA_14SM90_TMA_STOREES26_NSA_17SM90_U32x4_STSM_NENSA_39AutoVectorizingCopyWithAssumedAlignmentILi128EEEEEEvvEEEEvNT_6ParamsE --------------------------
	.section	.nv.constant0._ZN7cutlass13device_kernelINS_4conv6kernel13ConvUniversalINS1_16ConvProblemShapeILNS1_8OperatorE2ELi3EEENS1_10collective14CollectiveConvINS1_47MainloopSm100TmaUmmaWarpSpecializedImplicitGemmILS5_2ELi26ELi3ELi1ELi2EN4cute5tupleIJNSA_1CILi1EEESD_SD_EEEEENSB_IJNSC_ILi64EEENSB_IJSG_EEENSB_IJNSC_ILi32EEEEEEEEENS_6half_tESL_NSA_8TiledMMAINSA_8MMA_AtomIJNSA_20SM100_MMA_F16BF16_SSISL_SL_fLi64ELi64ELNSA_4UMMA5MajorE1ELSQ_1ELNSP_7ScaleInE0ELSR_0EEEEEENSA_6LayoutISE_NSB_IJNSC_ILi0EEESV_SV_EEEEENSB_IJNSA_10UnderscoreESY_SY_EEEEENS7_6detail27Sm100ImplicitGemmTileTraitsINSA_13SM90_TMA_LOADENSA_14ComposedLayoutINSA_7SwizzleILi3ELi4ELi3EEENSA_18smem_ptr_flag_bitsILi16EEENSU_INSB_IJSG_NSC_ILi8EEEEEENSB_IJSD_SG_EEEEEEEvEENS12_INSA_20SM90_TMA_LOAD_IM2COLES1D_vEEEENS_8epilogue10collective18CollectiveEpilogueINS1I_23Sm100TmaWarpSpecializedILi3ELi2ELi16ELb1ELb0EEEJSK_NSB_IJNSU_ISG_SD_EENSU_ISI_SD_EEEEESL_NSB_IJlNSB_IJSD_lllEEESV_EEESL_S1R_NS1I_6fusion15FusionCallbacksIS1M_NS1S_17LinearCombinationISL_fSL_fLNS_15FloatRoundStyleE2EEESK_S1P_JEEENSA_5SM1004TMEM4LOAD26SM100_TMEM_LOAD_16dp256b4xES13_NS14_INS15_ILi2ELi4ELi3EEES18_NSU_INSB_IJS19_SI_EEENSB_IJSI_SD_EEEEEEENSA_17SM75_U32x4_LDSM_NENSA_14SM90_TMA_STOREES26_NSA_17SM90_U32x4_STSM_NENSA_39AutoVectorizingCopyWithAssumedAlignmentILi128EEEEEEvvEEEEvNT_6ParamsE,"a",@progbits
	.sectionflags	@""
	.align	4
.nv.constant0._ZN7cutlass13device_kernelINS_4conv6kernel13ConvUniversalINS1_16ConvProblemShapeILNS1_8OperatorE2ELi3EEENS1_10collective14CollectiveConvINS1_47MainloopSm100TmaUmmaWarpSpecializedImplicitGemmILS5_2ELi26ELi3ELi1ELi2EN4cute5tupleIJNSA_1CILi1EEESD_SD_EEEEENSB_IJNSC_ILi64EEENSB_IJSG_EEENSB_IJNSC_ILi32EEEEEEEEENS_6half_tESL_NSA_8TiledMMAINSA_8MMA_AtomIJNSA_20SM100_MMA_F16BF16_SSISL_SL_fLi64ELi64ELNSA_4UMMA5MajorE1ELSQ_1ELNSP_7ScaleInE0ELSR_0EEEEEENSA_6LayoutISE_NSB_IJNSC_ILi0EEESV_SV_EEEEENSB_IJNSA_10UnderscoreESY_SY_EEEEENS7_6detail27Sm100ImplicitGemmTileTraitsINSA_13SM90_TMA_LOADENSA_14ComposedLayoutINSA_7SwizzleILi3ELi4ELi3EEENSA_18smem_ptr_flag_bitsILi16EEENSU_INSB_IJSG_NSC_ILi8EEEEEENSB_IJSD_SG_EEEEEEEvEENS12_INSA_20SM90_TMA_LOAD_IM2COLES1D_vEEEENS_8epilogue10collective18CollectiveEpilogueINS1I_23Sm100TmaWarpSpecializedILi3ELi2ELi16ELb1ELb0EEEJSK_NSB_IJNSU_ISG_SD_EENSU_ISI_SD_EEEEESL_NSB_IJlNSB_IJSD_lllEEESV_EEESL_S1R_NS1I_6fusion15FusionCallbacksIS1M_NS1S_17LinearCombinationISL_fSL_fLNS_15FloatRoundStyleE2EEESK_S1P_JEEENSA_5SM1004TMEM4LOAD26SM100_TMEM_LOAD_16dp256b4xES13_NS14_INS15_ILi2ELi4ELi3EEES18_NSU_INSB_IJS19_SI_EEENSB_IJSI_SD_EEEEEEENSA_17SM75_U32x4_LDSM_NENSA_14SM90_TMA_STOREES26_NSA_17SM90_U32x4_STSM_NENSA_39AutoVectorizingCopyWithAssumedAlignmentILi128EEEEEEvvEEEEvNT_6ParamsE:
	.zero		3200


//--------------------- SYMBOLS --------------------------

	.type		.nv.reservedSmem.offset0,@object
	.size		.nv.reservedSmem.offset0,0x4
	.type		.nv.reservedSmem.cap,@object
	.size		.nv.reservedSmem.cap,0x4
	.type		__assertfail,@function
